//
// Generated by NVIDIA NVVM Compiler
//
// Compiler Build ID: CL-36424714
// Cuda compilation tools, release 13.0, V13.0.88
// Based on NVVM 20.0.0
//

.version 9.0
.target sm_100
.address_size 64

	// .globl	_Z11addWith1TpOPfPKfS1_
// _ZZ23findMinWithCudaParallelPiS_E5sdata has been demoted
// _ZZ23findMinWithCudaParallelPiS_E5index has been demoted
// _ZZ24multiplyMatricesWithCudaPfS_S_iE8sMatrixA has been demoted
// _ZZ24multiplyMatricesWithCudaPfS_S_iE8sMatrixB has been demoted

.visible .entry _Z11addWith1TpOPfPKfS1_(
	.param .u64 .ptr .align 1 _Z11addWith1TpOPfPKfS1__param_0,
	.param .u64 .ptr .align 1 _Z11addWith1TpOPfPKfS1__param_1,
	.param .u64 .ptr .align 1 _Z11addWith1TpOPfPKfS1__param_2
)
{
	.reg .b32 	%r<5>;
	.reg .b32 	%f<4>;
	.reg .b64 	%rd<11>;

	ld.param.u64 	%rd1, [_Z11addWith1TpOPfPKfS1__param_0];
	ld.param.u64 	%rd2, [_Z11addWith1TpOPfPKfS1__param_1];
	ld.param.u64 	%rd3, [_Z11addWith1TpOPfPKfS1__param_2];
	cvta.to.global.u64 	%rd4, %rd1;
	cvta.to.global.u64 	%rd5, %rd3;
	cvta.to.global.u64 	%rd6, %rd2;
	mov.u32 	%r1, %ctaid.x;
	mov.u32 	%r2, %ntid.x;
	mov.u32 	%r3, %tid.x;
	mad.lo.s32 	%r4, %r1, %r2, %r3;
	mul.wide.s32 	%rd7, %r4, 4;
	add.s64 	%rd8, %rd6, %rd7;
	ld.global.f32 	%f1, [%rd8];
	add.s64 	%rd9, %rd5, %rd7;
	ld.global.f32 	%f2, [%rd9];
	add.f32 	%f3, %f1, %f2;
	add.s64 	%rd10, %rd4, %rd7;
	st.global.f32 	[%rd10], %f3;
	ret;

}
	// .globl	_Z12addWith1TpNOPfPKfS1_i
.visible .entry _Z12addWith1TpNOPfPKfS1_i(
	.param .u64 .ptr .align 1 _Z12addWith1TpNOPfPKfS1_i_param_0,
	.param .u64 .ptr .align 1 _Z12addWith1TpNOPfPKfS1_i_param_1,
	.param .u64 .ptr .align 1 _Z12addWith1TpNOPfPKfS1_i_param_2,
	.param .u32 _Z12addWith1TpNOPfPKfS1_i_param_3
)
{
	.reg .pred 	%p<6>;
	.reg .b32 	%r<22>;
	.reg .b32 	%f<16>;
	.reg .b64 	%rd<18>;

	ld.param.u64 	%rd7, [_Z12addWith1TpNOPfPKfS1_i_param_0];
	ld.param.u64 	%rd8, [_Z12addWith1TpNOPfPKfS1_i_param_1];
	ld.param.u64 	%rd9, [_Z12addWith1TpNOPfPKfS1_i_param_2];
	ld.param.u32 	%r13, [_Z12addWith1TpNOPfPKfS1_i_param_3];
	cvta.to.global.u64 	%rd1, %rd7;
	cvta.to.global.u64 	%rd2, %rd9;
	cvta.to.global.u64 	%rd3, %rd8;
	mov.u32 	%r14, %ctaid.x;
	mul.lo.s32 	%r1, %r13, %r14;
	add.s32 	%r2, %r1, %r13;
	setp.lt.s32 	%p1, %r13, 1;
	@%p1 bra 	$L__BB1_7;
	add.s32 	%r15, %r1, 1;
	max.s32 	%r3, %r2, %r15;
	sub.s32 	%r16, %r3, %r1;
	and.b32  	%r4, %r16, 3;
	setp.eq.s32 	%p2, %r4, 0;
	mov.u32 	%r20, %r1;
	@%p2 bra 	$L__BB1_4;
	neg.s32 	%r18, %r4;
	mov.u32 	%r20, %r1;
$L__BB1_3:
	.pragma "nounroll";
	mul.wide.s32 	%rd10, %r20, 4;
	add.s64 	%rd11, %rd1, %rd10;
	add.s64 	%rd12, %rd2, %rd10;
	add.s64 	%rd13, %rd3, %rd10;
	ld.global.f32 	%f1, [%rd13];
	ld.global.f32 	%f2, [%rd12];
	add.f32 	%f3, %f1, %f2;
	st.global.f32 	[%rd11], %f3;
	add.s32 	%r20, %r20, 1;
	add.s32 	%r18, %r18, 1;
	setp.ne.s32 	%p3, %r18, 0;
	@%p3 bra 	$L__BB1_3;
$L__BB1_4:
	sub.s32 	%r17, %r1, %r3;
	setp.gt.u32 	%p4, %r17, -4;
	@%p4 bra 	$L__BB1_7;
	add.s64 	%rd4, %rd3, 8;
	add.s64 	%rd5, %rd2, 8;
	add.s64 	%rd6, %rd1, 8;
$L__BB1_6:
	mul.wide.s32 	%rd14, %r20, 4;
	add.s64 	%rd15, %rd4, %rd14;
	add.s64 	%rd16, %rd5, %rd14;
	add.s64 	%rd17, %rd6, %rd14;
	ld.global.f32 	%f4, [%rd15+-8];
	ld.global.f32 	%f5, [%rd16+-8];
	add.f32 	%f6, %f4, %f5;
	st.global.f32 	[%rd17+-8], %f6;
	ld.global.f32 	%f7, [%rd15+-4];
	ld.global.f32 	%f8, [%rd16+-4];
	add.f32 	%f9, %f7, %f8;
	st.global.f32 	[%rd17+-4], %f9;
	ld.global.f32 	%f10, [%rd15];
	ld.global.f32 	%f11, [%rd16];
	add.f32 	%f12, %f10, %f11;
	st.global.f32 	[%rd17], %f12;
	ld.global.f32 	%f13, [%rd15+4];
	ld.global.f32 	%f14, [%rd16+4];
	add.f32 	%f15, %f13, %f14;
	st.global.f32 	[%rd17+4], %f15;
	add.s32 	%r20, %r20, 4;
	setp.lt.s32 	%p5, %r20, %r2;
	@%p5 bra 	$L__BB1_6;
$L__BB1_7:
	ret;

}
	// .globl	_Z24findMinWithCudaOneThreadPiS_i
.visible .entry _Z24findMinWithCudaOneThreadPiS_i(
	.param .u64 .ptr .align 1 _Z24findMinWithCudaOneThreadPiS_i_param_0,
	.param .u64 .ptr .align 1 _Z24findMinWithCudaOneThreadPiS_i_param_1,
	.param .u32 _Z24findMinWithCudaOneThreadPiS_i_param_2
)
{
	.reg .pred 	%p<39>;
	.reg .b32 	%r<152>;
	.reg .b64 	%rd<16>;

	ld.param.u64 	%rd9, [_Z24findMinWithCudaOneThreadPiS_i_param_0];
	ld.param.u64 	%rd10, [_Z24findMinWithCudaOneThreadPiS_i_param_1];
	ld.param.u32 	%r82, [_Z24findMinWithCudaOneThreadPiS_i_param_2];
	cvta.to.global.u64 	%rd1, %rd10;
	cvta.to.global.u64 	%rd2, %rd9;
	ld.global.u32 	%r114, [%rd2];
	st.global.u32 	[%rd1], %r114;
	setp.lt.s32 	%p1, %r82, 2;
	@%p1 bra 	$L__BB2_71;
	add.s32 	%r2, %r82, -1;
	add.s32 	%r84, %r82, -2;
	and.b32  	%r3, %r2, 15;
	setp.lt.u32 	%p2, %r84, 15;
	mov.b32 	%r141, 1;
	@%p2 bra 	$L__BB2_36;
	and.b32  	%r4, %r2, -16;
	mov.b32 	%r113, 1;
$L__BB2_3:
	.pragma "nounroll";
	mul.wide.u32 	%rd11, %r113, 4;
	add.s64 	%rd3, %rd2, %rd11;
	ld.global.u32 	%r7, [%rd3];
	setp.le.s32 	%p3, %r114, %r7;
	@%p3 bra 	$L__BB2_5;
	st.global.u32 	[%rd1], %r7;
	st.global.u32 	[%rd1+4], %r113;
	mov.u32 	%r114, %r7;
$L__BB2_5:
	ld.global.u32 	%r9, [%rd3+4];
	setp.le.s32 	%p4, %r114, %r9;
	@%p4 bra 	$L__BB2_7;
	add.s32 	%r86, %r113, 1;
	st.global.u32 	[%rd1], %r9;
	st.global.u32 	[%rd1+4], %r86;
	mov.u32 	%r114, %r9;
$L__BB2_7:
	ld.global.u32 	%r11, [%rd3+8];
	setp.le.s32 	%p5, %r114, %r11;
	@%p5 bra 	$L__BB2_9;
	add.s32 	%r87, %r113, 2;
	st.global.u32 	[%rd1], %r11;
	st.global.u32 	[%rd1+4], %r87;
	mov.u32 	%r114, %r11;
$L__BB2_9:
	ld.global.u32 	%r13, [%rd3+12];
	setp.le.s32 	%p6, %r114, %r13;
	@%p6 bra 	$L__BB2_11;
	add.s32 	%r88, %r113, 3;
	st.global.u32 	[%rd1], %r13;
	st.global.u32 	[%rd1+4], %r88;
	mov.u32 	%r114, %r13;
$L__BB2_11:
	ld.global.u32 	%r15, [%rd3+16];
	setp.le.s32 	%p7, %r114, %r15;
	@%p7 bra 	$L__BB2_13;
	add.s32 	%r89, %r113, 4;
	st.global.u32 	[%rd1], %r15;
	st.global.u32 	[%rd1+4], %r89;
	mov.u32 	%r114, %r15;
$L__BB2_13:
	ld.global.u32 	%r17, [%rd3+20];
	setp.le.s32 	%p8, %r114, %r17;
	@%p8 bra 	$L__BB2_15;
	add.s32 	%r90, %r113, 5;
	st.global.u32 	[%rd1], %r17;
	st.global.u32 	[%rd1+4], %r90;
	mov.u32 	%r114, %r17;
$L__BB2_15:
	ld.global.u32 	%r19, [%rd3+24];
	setp.le.s32 	%p9, %r114, %r19;
	@%p9 bra 	$L__BB2_17;
	add.s32 	%r91, %r113, 6;
	st.global.u32 	[%rd1], %r19;
	st.global.u32 	[%rd1+4], %r91;
	mov.u32 	%r114, %r19;
$L__BB2_17:
	ld.global.u32 	%r21, [%rd3+28];
	setp.le.s32 	%p10, %r114, %r21;
	@%p10 bra 	$L__BB2_19;
	add.s32 	%r92, %r113, 7;
	st.global.u32 	[%rd1], %r21;
	st.global.u32 	[%rd1+4], %r92;
	mov.u32 	%r114, %r21;
$L__BB2_19:
	ld.global.u32 	%r23, [%rd3+32];
	setp.le.s32 	%p11, %r114, %r23;
	@%p11 bra 	$L__BB2_21;
	add.s32 	%r93, %r113, 8;
	st.global.u32 	[%rd1], %r23;
	st.global.u32 	[%rd1+4], %r93;
	mov.u32 	%r114, %r23;
$L__BB2_21:
	ld.global.u32 	%r25, [%rd3+36];
	setp.le.s32 	%p12, %r114, %r25;
	@%p12 bra 	$L__BB2_23;
	add.s32 	%r94, %r113, 9;
	st.global.u32 	[%rd1], %r25;
	st.global.u32 	[%rd1+4], %r94;
	mov.u32 	%r114, %r25;
$L__BB2_23:
	ld.global.u32 	%r27, [%rd3+40];
	setp.le.s32 	%p13, %r114, %r27;
	@%p13 bra 	$L__BB2_25;
	add.s32 	%r95, %r113, 10;
	st.global.u32 	[%rd1], %r27;
	st.global.u32 	[%rd1+4], %r95;
	mov.u32 	%r114, %r27;
$L__BB2_25:
	ld.global.u32 	%r29, [%rd3+44];
	setp.le.s32 	%p14, %r114, %r29;
	@%p14 bra 	$L__BB2_27;
	add.s32 	%r96, %r113, 11;
	st.global.u32 	[%rd1], %r29;
	st.global.u32 	[%rd1+4], %r96;
	mov.u32 	%r114, %r29;
$L__BB2_27:
	ld.global.u32 	%r31, [%rd3+48];
	setp.le.s32 	%p15, %r114, %r31;
	@%p15 bra 	$L__BB2_29;
	add.s32 	%r97, %r113, 12;
	st.global.u32 	[%rd1], %r31;
	st.global.u32 	[%rd1+4], %r97;
	mov.u32 	%r114, %r31;
$L__BB2_29:
	ld.global.u32 	%r33, [%rd3+52];
	setp.le.s32 	%p16, %r114, %r33;
	@%p16 bra 	$L__BB2_31;
	add.s32 	%r98, %r113, 13;
	st.global.u32 	[%rd1], %r33;
	st.global.u32 	[%rd1+4], %r98;
	mov.u32 	%r114, %r33;
$L__BB2_31:
	ld.global.u32 	%r35, [%rd3+56];
	setp.le.s32 	%p17, %r114, %r35;
	@%p17 bra 	$L__BB2_33;
	add.s32 	%r99, %r113, 14;
	st.global.u32 	[%rd1], %r35;
	st.global.u32 	[%rd1+4], %r99;
	mov.u32 	%r114, %r35;
$L__BB2_33:
	ld.global.u32 	%r37, [%rd3+60];
	setp.le.s32 	%p18, %r114, %r37;
	@%p18 bra 	$L__BB2_35;
	add.s32 	%r100, %r113, 15;
	st.global.u32 	[%rd1], %r37;
	st.global.u32 	[%rd1+4], %r100;
	mov.u32 	%r114, %r37;
$L__BB2_35:
	add.s32 	%r141, %r113, 16;
	add.s32 	%r101, %r113, 15;
	setp.ne.s32 	%p19, %r101, %r4;
	mov.u32 	%r113, %r141;
	@%p19 bra 	$L__BB2_3;
$L__BB2_36:
	setp.eq.s32 	%p20, %r3, 0;
	@%p20 bra 	$L__BB2_71;
	and.b32  	%r42, %r2, 7;
	setp.lt.u32 	%p21, %r3, 8;
	@%p21 bra 	$L__BB2_55;
	mul.wide.u32 	%rd12, %r141, 4;
	add.s64 	%rd4, %rd2, %rd12;
	ld.global.u32 	%r43, [%rd4];
	setp.le.s32 	%p22, %r114, %r43;
	@%p22 bra 	$L__BB2_40;
	st.global.u32 	[%rd1], %r43;
	st.global.u32 	[%rd1+4], %r141;
	mov.u32 	%r114, %r43;
$L__BB2_40:
	ld.global.u32 	%r45, [%rd4+4];
	setp.le.s32 	%p23, %r114, %r45;
	@%p23 bra 	$L__BB2_42;
	add.s32 	%r102, %r141, 1;
	st.global.u32 	[%rd1], %r45;
	st.global.u32 	[%rd1+4], %r102;
	mov.u32 	%r114, %r45;
$L__BB2_42:
	ld.global.u32 	%r47, [%rd4+8];
	setp.le.s32 	%p24, %r114, %r47;
	@%p24 bra 	$L__BB2_44;
	add.s32 	%r103, %r141, 2;
	st.global.u32 	[%rd1], %r47;
	st.global.u32 	[%rd1+4], %r103;
	mov.u32 	%r114, %r47;
$L__BB2_44:
	ld.global.u32 	%r49, [%rd4+12];
	setp.le.s32 	%p25, %r114, %r49;
	@%p25 bra 	$L__BB2_46;
	add.s32 	%r104, %r141, 3;
	st.global.u32 	[%rd1], %r49;
	st.global.u32 	[%rd1+4], %r104;
	mov.u32 	%r114, %r49;
$L__BB2_46:
	ld.global.u32 	%r51, [%rd4+16];
	setp.le.s32 	%p26, %r114, %r51;
	@%p26 bra 	$L__BB2_48;
	add.s32 	%r105, %r141, 4;
	st.global.u32 	[%rd1], %r51;
	st.global.u32 	[%rd1+4], %r105;
	mov.u32 	%r114, %r51;
$L__BB2_48:
	ld.global.u32 	%r53, [%rd4+20];
	setp.le.s32 	%p27, %r114, %r53;
	@%p27 bra 	$L__BB2_50;
	add.s32 	%r106, %r141, 5;
	st.global.u32 	[%rd1], %r53;
	st.global.u32 	[%rd1+4], %r106;
	mov.u32 	%r114, %r53;
$L__BB2_50:
	ld.global.u32 	%r55, [%rd4+24];
	setp.le.s32 	%p28, %r114, %r55;
	@%p28 bra 	$L__BB2_52;
	add.s32 	%r107, %r141, 6;
	st.global.u32 	[%rd1], %r55;
	st.global.u32 	[%rd1+4], %r107;
	mov.u32 	%r114, %r55;
$L__BB2_52:
	ld.global.u32 	%r57, [%rd4+28];
	setp.le.s32 	%p29, %r114, %r57;
	@%p29 bra 	$L__BB2_54;
	add.s32 	%r108, %r141, 7;
	st.global.u32 	[%rd1], %r57;
	st.global.u32 	[%rd1+4], %r108;
	mov.u32 	%r114, %r57;
$L__BB2_54:
	add.s32 	%r141, %r141, 8;
$L__BB2_55:
	setp.eq.s32 	%p30, %r42, 0;
	@%p30 bra 	$L__BB2_71;
	and.b32  	%r62, %r2, 3;
	setp.lt.u32 	%p31, %r42, 4;
	@%p31 bra 	$L__BB2_66;
	mul.wide.u32 	%rd13, %r141, 4;
	add.s64 	%rd5, %rd2, %rd13;
	ld.global.u32 	%r63, [%rd5];
	setp.le.s32 	%p32, %r114, %r63;
	@%p32 bra 	$L__BB2_59;
	st.global.u32 	[%rd1], %r63;
	st.global.u32 	[%rd1+4], %r141;
	mov.u32 	%r114, %r63;
$L__BB2_59:
	ld.global.u32 	%r65, [%rd5+4];
	setp.le.s32 	%p33, %r114, %r65;
	@%p33 bra 	$L__BB2_61;
	add.s32 	%r109, %r141, 1;
	st.global.u32 	[%rd1], %r65;
	st.global.u32 	[%rd1+4], %r109;
	mov.u32 	%r114, %r65;
$L__BB2_61:
	ld.global.u32 	%r67, [%rd5+8];
	setp.le.s32 	%p34, %r114, %r67;
	@%p34 bra 	$L__BB2_63;
	add.s32 	%r110, %r141, 2;
	st.global.u32 	[%rd1], %r67;
	st.global.u32 	[%rd1+4], %r110;
	mov.u32 	%r114, %r67;
$L__BB2_63:
	ld.global.u32 	%r69, [%rd5+12];
	setp.le.s32 	%p35, %r114, %r69;
	@%p35 bra 	$L__BB2_65;
	add.s32 	%r111, %r141, 3;
	st.global.u32 	[%rd1], %r69;
	st.global.u32 	[%rd1+4], %r111;
	mov.u32 	%r114, %r69;
$L__BB2_65:
	add.s32 	%r141, %r141, 4;
$L__BB2_66:
	setp.eq.s32 	%p36, %r62, 0;
	@%p36 bra 	$L__BB2_71;
	mul.wide.u32 	%rd14, %r141, 4;
	add.s64 	%rd15, %rd2, %rd14;
	neg.s32 	%r148, %r62;
$L__BB2_68:
	.pragma "nounroll";
	ld.global.u32 	%r78, [%rd15];
	setp.le.s32 	%p37, %r114, %r78;
	@%p37 bra 	$L__BB2_70;
	st.global.u32 	[%rd1], %r78;
	st.global.u32 	[%rd1+4], %r141;
	mov.u32 	%r114, %r78;
$L__BB2_70:
	add.s32 	%r141, %r141, 1;
	add.s64 	%rd15, %rd15, 4;
	add.s32 	%r148, %r148, 1;
	setp.ne.s32 	%p38, %r148, 0;
	@%p38 bra 	$L__BB2_68;
$L__BB2_71:
	ret;

}
	// .globl	_Z23findMinWithCudaParallelPiS_
.visible .entry _Z23findMinWithCudaParallelPiS_(
	.param .u64 .ptr .align 1 _Z23findMinWithCudaParallelPiS__param_0,
	.param .u64 .ptr .align 1 _Z23findMinWithCudaParallelPiS__param_1
)
{
	.reg .pred 	%p<6>;
	.reg .b32 	%r<34>;
	.reg .b64 	%rd<7>;
	// demoted variable
	.shared .align 4 .b8 _ZZ23findMinWithCudaParallelPiS_E5sdata[1024];
	// demoted variable
	.shared .align 4 .b8 _ZZ23findMinWithCudaParallelPiS_E5index[1024];
	ld.param.u64 	%rd2, [_Z23findMinWithCudaParallelPiS__param_0];
	ld.param.u64 	%rd1, [_Z23findMinWithCudaParallelPiS__param_1];
	cvta.to.global.u64 	%rd3, %rd2;
	mov.u32 	%r1, %tid.x;
	mov.u32 	%r32, %ntid.x;
	mul.wide.u32 	%rd4, %r1, 4;
	add.s64 	%rd5, %rd3, %rd4;
	ld.global.u32 	%r11, [%rd5];
	shl.b32 	%r12, %r1, 2;
	mov.u32 	%r13, _ZZ23findMinWithCudaParallelPiS_E5sdata;
	add.s32 	%r14, %r13, %r12;
	st.shared.u32 	[%r14], %r11;
	mov.u32 	%r15, _ZZ23findMinWithCudaParallelPiS_E5index;
	add.s32 	%r16, %r15, %r12;
	st.shared.u32 	[%r16], %r1;
	setp.lt.u32 	%p1, %r32, 2;
	@%p1 bra 	$L__BB3_6;
	shl.b32 	%r3, %r1, 1;
	mov.b32 	%r33, 1;
$L__BB3_2:
	mov.u32 	%r4, %r32;
	shr.u32 	%r32, %r4, 1;
	bar.sync 	0;
	setp.ge.u32 	%p2, %r1, %r32;
	@%p2 bra 	$L__BB3_5;
	mul.lo.s32 	%r7, %r3, %r33;
	shl.b32 	%r18, %r7, 2;
	add.s32 	%r8, %r13, %r18;
	ld.shared.u32 	%r20, [%r8];
	shl.b32 	%r21, %r33, 2;
	add.s32 	%r22, %r8, %r21;
	ld.shared.u32 	%r9, [%r22];
	setp.le.s32 	%p3, %r20, %r9;
	@%p3 bra 	$L__BB3_5;
	st.shared.u32 	[%r8], %r9;
	add.s32 	%r23, %r7, %r33;
	shl.b32 	%r24, %r23, 2;
	add.s32 	%r26, %r15, %r24;
	ld.shared.u32 	%r27, [%r26];
	add.s32 	%r29, %r15, %r18;
	st.shared.u32 	[%r29], %r27;
$L__BB3_5:
	shl.b32 	%r33, %r33, 1;
	setp.gt.u32 	%p4, %r4, 3;
	@%p4 bra 	$L__BB3_2;
$L__BB3_6:
	bar.sync 	0;
	setp.ne.s32 	%p5, %r1, 0;
	@%p5 bra 	$L__BB3_8;
	cvta.to.global.u64 	%rd6, %rd1;
	ld.shared.u32 	%r30, [_ZZ23findMinWithCudaParallelPiS_E5sdata];
	st.global.u32 	[%rd6], %r30;
	ld.shared.u32 	%r31, [_ZZ23findMinWithCudaParallelPiS_E5index];
	st.global.u32 	[%rd6+4], %r31;
$L__BB3_8:
	ret;

}
	// .globl	_Z24multiplyMatricesWithCudaPfS_S_i
.visible .entry _Z24multiplyMatricesWithCudaPfS_S_i(
	.param .u64 .ptr .align 1 _Z24multiplyMatricesWithCudaPfS_S_i_param_0,
	.param .u64 .ptr .align 1 _Z24multiplyMatricesWithCudaPfS_S_i_param_1,
	.param .u64 .ptr .align 1 _Z24multiplyMatricesWithCudaPfS_S_i_param_2,
	.param .u32 _Z24multiplyMatricesWithCudaPfS_S_i_param_3
)
{
	.reg .pred 	%p<2>;
	.reg .b32 	%r<34>;
	.reg .b32 	%f<102>;
	.reg .b64 	%rd<13>;
	// demoted variable
	.shared .align 4 .b8 _ZZ24multiplyMatricesWithCudaPfS_S_iE8sMatrixA[4096];
	// demoted variable
	.shared .align 4 .b8 _ZZ24multiplyMatricesWithCudaPfS_S_iE8sMatrixB[4096];
	ld.param.u64 	%rd4, [_Z24multiplyMatricesWithCudaPfS_S_i_param_0];
	ld.param.u64 	%rd5, [_Z24multiplyMatricesWithCudaPfS_S_i_param_1];
	ld.param.u64 	%rd3, [_Z24multiplyMatricesWithCudaPfS_S_i_param_2];
	ld.param.u32 	%r16, [_Z24multiplyMatricesWithCudaPfS_S_i_param_3];
	cvta.to.global.u64 	%rd1, %rd5;
	cvta.to.global.u64 	%rd2, %rd4;
	mov.u32 	%r17, %ctaid.y;
	mov.u32 	%r18, %ntid.y;
	mov.u32 	%r19, %tid.y;
	mad.lo.s32 	%r20, %r17, %r18, %r19;
	mov.u32 	%r21, %ctaid.x;
	mov.u32 	%r22, %ntid.x;
	mul.lo.s32 	%r1, %r21, %r22;
	mov.u32 	%r23, %tid.x;
	mov.u32 	%r24, %nctaid.x;
	mad.lo.s32 	%r2, %r16, %r20, %r23;
	shl.b32 	%r25, %r19, 7;
	mov.u32 	%r26, _ZZ24multiplyMatricesWithCudaPfS_S_iE8sMatrixA;
	add.s32 	%r3, %r26, %r25;
	shl.b32 	%r27, %r23, 2;
	add.s32 	%r4, %r3, %r27;
	mov.u32 	%r28, _ZZ24multiplyMatricesWithCudaPfS_S_iE8sMatrixB;
	add.s32 	%r6, %r28, %r27;
	add.s32 	%r5, %r6, %r25;
	neg.s32 	%r33, %r24;
	add.s32 	%r29, %r23, %r1;
	mad.lo.s32 	%r31, %r19, %r16, %r29;
	shl.b32 	%r9, %r16, 5;
	mov.f32 	%f101, 0f00000000;
	mov.u32 	%r32, %r2;
$L__BB4_1:
	mul.wide.s32 	%rd6, %r32, 4;
	add.s64 	%rd7, %rd2, %rd6;
	ld.global.f32 	%f4, [%rd7];
	st.shared.f32 	[%r4], %f4;
	mul.wide.s32 	%rd8, %r31, 4;
	add.s64 	%rd9, %rd1, %rd8;
	ld.global.f32 	%f5, [%rd9];
	st.shared.f32 	[%r5], %f5;
	bar.sync 	0;
	ld.shared.f32 	%f6, [%r3];
	ld.shared.f32 	%f7, [%r6];
	fma.rn.f32 	%f8, %f6, %f7, %f101;
	ld.shared.f32 	%f9, [%r3+4];
	ld.shared.f32 	%f10, [%r6+128];
	fma.rn.f32 	%f11, %f9, %f10, %f8;
	ld.shared.f32 	%f12, [%r3+8];
	ld.shared.f32 	%f13, [%r6+256];
	fma.rn.f32 	%f14, %f12, %f13, %f11;
	ld.shared.f32 	%f15, [%r3+12];
	ld.shared.f32 	%f16, [%r6+384];
	fma.rn.f32 	%f17, %f15, %f16, %f14;
	ld.shared.f32 	%f18, [%r3+16];
	ld.shared.f32 	%f19, [%r6+512];
	fma.rn.f32 	%f20, %f18, %f19, %f17;
	ld.shared.f32 	%f21, [%r3+20];
	ld.shared.f32 	%f22, [%r6+640];
	fma.rn.f32 	%f23, %f21, %f22, %f20;
	ld.shared.f32 	%f24, [%r3+24];
	ld.shared.f32 	%f25, [%r6+768];
	fma.rn.f32 	%f26, %f24, %f25, %f23;
	ld.shared.f32 	%f27, [%r3+28];
	ld.shared.f32 	%f28, [%r6+896];
	fma.rn.f32 	%f29, %f27, %f28, %f26;
	ld.shared.f32 	%f30, [%r3+32];
	ld.shared.f32 	%f31, [%r6+1024];
	fma.rn.f32 	%f32, %f30, %f31, %f29;
	ld.shared.f32 	%f33, [%r3+36];
	ld.shared.f32 	%f34, [%r6+1152];
	fma.rn.f32 	%f35, %f33, %f34, %f32;
	ld.shared.f32 	%f36, [%r3+40];
	ld.shared.f32 	%f37, [%r6+1280];
	fma.rn.f32 	%f38, %f36, %f37, %f35;
	ld.shared.f32 	%f39, [%r3+44];
	ld.shared.f32 	%f40, [%r6+1408];
	fma.rn.f32 	%f41, %f39, %f40, %f38;
	ld.shared.f32 	%f42, [%r3+48];
	ld.shared.f32 	%f43, [%r6+1536];
	fma.rn.f32 	%f44, %f42, %f43, %f41;
	ld.shared.f32 	%f45, [%r3+52];
	ld.shared.f32 	%f46, [%r6+1664];
	fma.rn.f32 	%f47, %f45, %f46, %f44;
	ld.shared.f32 	%f48, [%r3+56];
	ld.shared.f32 	%f49, [%r6+1792];
	fma.rn.f32 	%f50, %f48, %f49, %f47;
	ld.shared.f32 	%f51, [%r3+60];
	ld.shared.f32 	%f52, [%r6+1920];
	fma.rn.f32 	%f53, %f51, %f52, %f50;
	ld.shared.f32 	%f54, [%r3+64];
	ld.shared.f32 	%f55, [%r6+2048];
	fma.rn.f32 	%f56, %f54, %f55, %f53;
	ld.shared.f32 	%f57, [%r3+68];
	ld.shared.f32 	%f58, [%r6+2176];
	fma.rn.f32 	%f59, %f57, %f58, %f56;
	ld.shared.f32 	%f60, [%r3+72];
	ld.shared.f32 	%f61, [%r6+2304];
	fma.rn.f32 	%f62, %f60, %f61, %f59;
	ld.shared.f32 	%f63, [%r3+76];
	ld.shared.f32 	%f64, [%r6+2432];
	fma.rn.f32 	%f65, %f63, %f64, %f62;
	ld.shared.f32 	%f66, [%r3+80];
	ld.shared.f32 	%f67, [%r6+2560];
	fma.rn.f32 	%f68, %f66, %f67, %f65;
	ld.shared.f32 	%f69, [%r3+84];
	ld.shared.f32 	%f70, [%r6+2688];
	fma.rn.f32 	%f71, %f69, %f70, %f68;
	ld.shared.f32 	%f72, [%r3+88];
	ld.shared.f32 	%f73, [%r6+2816];
	fma.rn.f32 	%f74, %f72, %f73, %f71;
	ld.shared.f32 	%f75, [%r3+92];
	ld.shared.f32 	%f76, [%r6+2944];
	fma.rn.f32 	%f77, %f75, %f76, %f74;
	ld.shared.f32 	%f78, [%r3+96];
	ld.shared.f32 	%f79, [%r6+3072];
	fma.rn.f32 	%f80, %f78, %f79, %f77;
	ld.shared.f32 	%f81, [%r3+100];
	ld.shared.f32 	%f82, [%r6+3200];
	fma.rn.f32 	%f83, %f81, %f82, %f80;
	ld.shared.f32 	%f84, [%r3+104];
	ld.shared.f32 	%f85, [%r6+3328];
	fma.rn.f32 	%f86, %f84, %f85, %f83;
	ld.shared.f32 	%f87, [%r3+108];
	ld.shared.f32 	%f88, [%r6+3456];
	fma.rn.f32 	%f89, %f87, %f88, %f86;
	ld.shared.f32 	%f90, [%r3+112];
	ld.shared.f32 	%f91, [%r6+3584];
	fma.rn.f32 	%f92, %f90, %f91, %f89;
	ld.shared.f32 	%f93, [%r3+116];
	ld.shared.f32 	%f94, [%r6+3712];
	fma.rn.f32 	%f95, %f93, %f94, %f92;
	ld.shared.f32 	%f96, [%r3+120];
	ld.shared.f32 	%f97, [%r6+3840];
	fma.rn.f32 	%f98, %f96, %f97, %f95;
	ld.shared.f32 	%f99, [%r3+124];
	ld.shared.f32 	%f100, [%r6+3968];
	fma.rn.f32 	%f101, %f99, %f100, %f98;
	bar.sync 	0;
	add.s32 	%r33, %r33, 1;
	setp.ne.s32 	%p1, %r33, 0;
	add.s32 	%r32, %r32, 32;
	add.s32 	%r31, %r31, %r9;
	@%p1 bra 	$L__BB4_1;
	cvta.to.global.u64 	%rd10, %rd3;
	add.s32 	%r30, %r2, %r1;
	mul.wide.s32 	%rd11, %r30, 4;
	add.s64 	%rd12, %rd10, %rd11;
	st.global.f32 	[%rd12], %f101;
	ret;

}


// ===== COMPILED SASS (sm_100) =====

	.target	sm_100

	.elftype	@"ET_EXEC"


//--------------------- .note.nv.tkinfo           --------------------------
	.section	.note.nv.tkinfo,"",@"SHT_NOTE"
	.sectionflags	@"SHF_NOTE_NV_TKINFO"
	.tkinfo
        /*0018*/ 	.word	0x00000002
        /*0030*/ 	.string	""
        /*0030*/ 	.string	"ptxas"
        /*0030*/ 	.string	"Cuda compilation tools, release 13.0, V13.0.88"
        /*0030*/ 	.string	"Build cuda_13.0.r13.0/compiler.36424714_0"
        /*0030*/ 	.string	"-arch sm_100 -m 64 "



//--------------------- .note.nv.cuinfo           --------------------------
	.section	.note.nv.cuinfo,"",@"SHT_NOTE"
	.sectionflags	@"SHF_NOTE_NV_CUINFO"
        /*0018*/ 	.short	0x0002
        /*001a*/ 	.short	0x0064
        /*001c*/ 	.short	0x0082
	.zero		2


//--------------------- .nv.info                  --------------------------
	.section	.nv.info,"",@"SHT_CUDA_INFO"
	.align	4


	//----- nvinfo : EIATTR_REGCOUNT
	.align		4
        /*0000*/ 	.byte	0x04, 0x2f
        /*0002*/ 	.short	(.L_1 - .L_0)
	.align		4
.L_0:
        /*0004*/ 	.word	index@(_Z11addWith1TpOPfPKfS1_)
        /*0008*/ 	.word	0x0000000c


	//----- nvinfo : EIATTR_FRAME_SIZE
	.align		4
.L_1:
        /*000c*/ 	.byte	0x04, 0x11
        /*000e*/ 	.short	(.L_3 - .L_2)
	.align		4
.L_2:
        /*0010*/ 	.word	index@(_Z11addWith1TpOPfPKfS1_)
        /*0014*/ 	.word	0x00000000


	//----- nvinfo : EIATTR_REGCOUNT
	.align		4
.L_3:
        /*0018*/ 	.byte	0x04, 0x2f
        /*001a*/ 	.short	(.L_5 - .L_4)
	.align		4
.L_4:
        /*001c*/ 	.word	index@(_Z12addWith1TpNOPfPKfS1_i)
        /*0020*/ 	.word	0x00000020


	//----- nvinfo : EIATTR_FRAME_SIZE
	.align		4
.L_5:
        /*0024*/ 	.byte	0x04, 0x11
        /*0026*/ 	.short	(.L_7 - .L_6)
	.align		4
.L_6:
        /*0028*/ 	.word	index@(_Z12addWith1TpNOPfPKfS1_i)
        /*002c*/ 	.word	0x00000000


	//----- nvinfo : EIATTR_REGCOUNT
	.align		4
.L_7:
        /*0030*/ 	.byte	0x04, 0x2f
        /*0032*/ 	.short	(.L_9 - .L_8)
	.align		4
.L_8:
        /*0034*/ 	.word	index@(_Z24findMinWithCudaOneThreadPiS_i)
        /*0038*/ 	.word	0x0000001a


	//----- nvinfo : EIATTR_FRAME_SIZE
	.align		4
.L_9:
        /*003c*/ 	.byte	0x04, 0x11
        /*003e*/ 	.short	(.L_11 - .L_10)
	.align		4
.L_10:
        /*0040*/ 	.word	index@(_Z24findMinWithCudaOneThreadPiS_i)
        /*0044*/ 	.word	0x00000000


	//----- nvinfo : EIATTR_REGCOUNT
	.align		4
.L_11:
        /*0048*/ 	.byte	0x04, 0x2f
        /*004a*/ 	.short	(.L_13 - .L_12)
	.align		4
.L_12:
        /*004c*/ 	.word	index@(_Z23findMinWithCudaParallelPiS_)
        /*0050*/ 	.word	0x0000000c


	//----- nvinfo : EIATTR_FRAME_SIZE
	.align		4
.L_13:
        /*0054*/ 	.byte	0x04, 0x11
        /*0056*/ 	.short	(.L_15 - .L_14)
	.align		4
.L_14:
        /*0058*/ 	.word	index@(_Z23findMinWithCudaParallelPiS_)
        /*005c*/ 	.word	0x00000000


	//----- nvinfo : EIATTR_REGCOUNT
	.align		4
.L_15:
        /*0060*/ 	.byte	0x04, 0x2f
        /*0062*/ 	.short	(.L_17 - .L_16)
	.align		4
.L_16:
        /*0064*/ 	.word	index@(_Z24multiplyMatricesWithCudaPfS_S_i)
        /*0068*/ 	.word	0x00000020


	//----- nvinfo : EIATTR_FRAME_SIZE
	.align		4
.L_17:
        /*006c*/ 	.byte	0x04, 0x11
        /*006e*/ 	.short	(.L_19 - .L_18)
	.align		4
.L_18:
        /*0070*/ 	.word	index@(_Z24multiplyMatricesWithCudaPfS_S_i)
        /*0074*/ 	.word	0x00000000


	//----- nvinfo : EIATTR_MIN_STACK_SIZE
	.align		4
.L_19:
        /*0078*/ 	.byte	0x04, 0x12
        /*007a*/ 	.short	(.L_21 - .L_20)
	.align		4
.L_20:
        /*007c*/ 	.word	index@(_Z24multiplyMatricesWithCudaPfS_S_i)
        /*0080*/ 	.word	0x00000000


	//----- nvinfo : EIATTR_MIN_STACK_SIZE
	.align		4
.L_21:
        /*0084*/ 	.byte	0x04, 0x12
        /*0086*/ 	.short	(.L_23 - .L_22)
	.align		4
.L_22:
        /*0088*/ 	.word	index@(_Z23findMinWithCudaParallelPiS_)
        /*008c*/ 	.word	0x00000000


	//----- nvinfo : EIATTR_MIN_STACK_SIZE
	.align		4
.L_23:
        /*0090*/ 	.byte	0x04, 0x12
        /*0092*/ 	.short	(.L_25 - .L_24)
	.align		4
.L_24:
        /*0094*/ 	.word	index@(_Z24findMinWithCudaOneThreadPiS_i)
        /*0098*/ 	.word	0x00000000


	//----- nvinfo : EIATTR_MIN_STACK_SIZE
	.align		4
.L_25:
        /*009c*/ 	.byte	0x04, 0x12
        /*009e*/ 	.short	(.L_27 - .L_26)
	.align		4
.L_26:
        /*00a0*/ 	.word	index@(_Z12addWith1TpNOPfPKfS1_i)
        /*00a4*/ 	.word	0x00000000


	//----- nvinfo : EIATTR_MIN_STACK_SIZE
	.align		4
.L_27:
        /*00a8*/ 	.byte	0x04, 0x12
        /*00aa*/ 	.short	(.L_29 - .L_28)
	.align		4
.L_28:
        /*00ac*/ 	.word	index@(_Z11addWith1TpOPfPKfS1_)
        /*00b0*/ 	.word	0x00000000
.L_29:


//--------------------- .nv.compat                --------------------------
	.section	.nv.compat,"",@"SHT_CUDA_COMPAT_INFO"
	.align	4
        /*0000*/ 	.byte	0x02, 0x09, 0x00, 0x00, 0x02, 0x02, 0x01, 0x00, 0x02, 0x05, 0x05, 0x00, 0x03, 0x07, 0x01, 0x01
        /*0010*/ 	.byte	0x02, 0x03, 0x00, 0x00, 0x02, 0x06, 0x01, 0x00, 0x04, 0x0b, 0x08, 0x00, 0x09, 0x00, 0x00, 0x00
        /*0020*/ 	.byte	0x00, 0x00, 0x00, 0x00


//--------------------- .nv.info._Z24multiplyMatricesWithCudaPfS_S_i --------------------------
	.section	.nv.info._Z24multiplyMatricesWithCudaPfS_S_i,"",@"SHT_CUDA_INFO"
	.sectionflags	@""
	.align	4


	//----- nvinfo : EIATTR_CUDA_API_VERSION
	.align		4
        /*0000*/ 	.byte	0x04, 0x37
        /*0002*/ 	.short	(.L_31 - .L_30)
.L_30:
        /*0004*/ 	.word	0x00000082


	//----- nvinfo : EIATTR_KPARAM_INFO
	.align		4
.L_31:
        /*0008*/ 	.byte	0x04, 0x17
        /*000a*/ 	.short	(.L_33 - .L_32)
.L_32:
        /*000c*/ 	.word	0x00000000
        /*0010*/ 	.short	0x0003
        /*0012*/ 	.short	0x0018
        /*0014*/ 	.byte	0x00, 0xf0, 0x11, 0x00


	//----- nvinfo : EIATTR_KPARAM_INFO
	.align		4
.L_33:
        /*0018*/ 	.byte	0x04, 0x17
        /*001a*/ 	.short	(.L_35 - .L_34)
.L_34:
        /*001c*/ 	.word	0x00000000
        /*0020*/ 	.short	0x0002
        /*0022*/ 	.short	0x0010
        /*0024*/ 	.byte	0x00, 0xf5, 0x21, 0x00


	//----- nvinfo : EIATTR_KPARAM_INFO
	.align		4
.L_35:
        /*0028*/ 	.byte	0x04, 0x17
        /*002a*/ 	.short	(.L_37 - .L_36)
.L_36:
        /*002c*/ 	.word	0x00000000
        /*0030*/ 	.short	0x0001
        /*0032*/ 	.short	0x0008
        /*0034*/ 	.byte	0x00, 0xf5, 0x21, 0x00


	//----- nvinfo : EIATTR_KPARAM_INFO
	.align		4
.L_37:
        /*0038*/ 	.byte	0x04, 0x17
        /*003a*/ 	.short	(.L_39 - .L_38)
.L_38:
        /*003c*/ 	.word	0x00000000
        /*0040*/ 	.short	0x0000
        /*0042*/ 	.short	0x0000
        /*0044*/ 	.byte	0x00, 0xf5, 0x21, 0x00


	//----- nvinfo : EIATTR_SPARSE_MMA_MASK
	.align		4
.L_39:
        /*0048*/ 	.byte	0x03, 0x50
        /*004a*/ 	.short	0x0000


	//----- nvinfo : EIATTR_MAXREG_COUNT
	.align		4
        /*004c*/ 	.byte	0x03, 0x1b
        /*004e*/ 	.short	0x00ff


	//----- nvinfo : EIATTR_NUM_BARRIERS
	.align		4
        /*0050*/ 	.byte	0x02, 0x4c
        /*0052*/ 	.byte	0x01
	.zero		1


	//----- nvinfo : EIATTR_MERCURY_ISA_VERSION
	.align		4
        /*0054*/ 	.byte	0x03, 0x5f
        /*0056*/ 	.short	0x0101


	//----- nvinfo : EIATTR_VRC_CTA_INIT_COUNT
	.align		4
        /*0058*/ 	.byte	0x02, 0x4a
	.zero		1
	.zero		1


	//----- nvinfo : EIATTR_EXIT_INSTR_OFFSETS
	.align		4
        /*005c*/ 	.byte	0x04, 0x1c
        /*005e*/ 	.short	(.L_41 - .L_40)


	//   ....[0]....
.L_40:
        /*0060*/ 	.word	0x00000760


	//----- nvinfo : EIATTR_CBANK_PARAM_SIZE
	.align		4
.L_41:
        /*0064*/ 	.byte	0x03, 0x19
        /*0066*/ 	.short	0x001c


	//----- nvinfo : EIATTR_PARAM_CBANK
	.align		4
        /*0068*/ 	.byte	0x04, 0x0a
        /*006a*/ 	.short	(.L_43 - .L_42)
	.align		4
.L_42:
        /*006c*/ 	.word	index@(.nv.constant0._Z24multiplyMatricesWithCudaPfS_S_i)
        /*0070*/ 	.short	0x0380
        /*0072*/ 	.short	0x001c


	//----- nvinfo : EIATTR_SW_WAR
	.align		4
.L_43:
        /*0074*/ 	.byte	0x04, 0x36
        /*0076*/ 	.short	(.L_45 - .L_44)
.L_44:
        /*0078*/ 	.word	0x00000008
.L_45:


//--------------------- .nv.info._Z23findMinWithCudaParallelPiS_ --------------------------
	.section	.nv.info._Z23findMinWithCudaParallelPiS_,"",@"SHT_CUDA_INFO"
	.sectionflags	@""
	.align	4


	//----- nvinfo : EIATTR_CUDA_API_VERSION
	.align		4
        /*0000*/ 	.byte	0x04, 0x37
        /*0002*/ 	.short	(.L_47 - .L_46)
.L_46:
        /*0004*/ 	.word	0x00000082


	//----- nvinfo : EIATTR_KPARAM_INFO
	.align		4
.L_47:
        /*0008*/ 	.byte	0x04, 0x17
        /*000a*/ 	.short	(.L_49 - .L_48)
.L_48:
        /*000c*/ 	.word	0x00000000
        /*0010*/ 	.short	0x0001
        /*0012*/ 	.short	0x0008
        /*0014*/ 	.byte	0x00, 0xf5, 0x21, 0x00


	//----- nvinfo : EIATTR_KPARAM_INFO
	.align		4
.L_49:
        /*0018*/ 	.byte	0x04, 0x17
        /*001a*/ 	.short	(.L_51 - .L_50)
.L_50:
        /*001c*/ 	.word	0x00000000
        /*0020*/ 	.short	0x0000
        /*0022*/ 	.short	0x0000
        /*0024*/ 	.byte	0x00, 0xf5, 0x21, 0x00


	//----- nvinfo : EIATTR_SPARSE_MMA_MASK
	.align		4
.L_51:
        /*0028*/ 	.byte	0x03, 0x50
        /*002a*/ 	.short	0x0000


	//----- nvinfo : EIATTR_MAXREG_COUNT
	.align		4
        /*002c*/ 	.byte	0x03, 0x1b
        /*002e*/ 	.short	0x00ff


	//----- nvinfo : EIATTR_NUM_BARRIERS
	.align		4
        /*0030*/ 	.byte	0x02, 0x4c
        /*0032*/ 	.byte	0x01
	.zero		1


	//----- nvinfo : EIATTR_MERCURY_ISA_VERSION
	.align		4
        /*0034*/ 	.byte	0x03, 0x5f
        /*0036*/ 	.short	0x0101


	//----- nvinfo : EIATTR_VRC_CTA_INIT_COUNT
	.align		4
        /*0038*/ 	.byte	0x02, 0x4a
	.zero		1
	.zero		1


	//----- nvinfo : EIATTR_EXIT_INSTR_OFFSETS
	.align		4
        /*003c*/ 	.byte	0x04, 0x1c
        /*003e*/ 	.short	(.L_53 - .L_52)


	//   ....[0]....
.L_52:
        /*0040*/ 	.word	0x000002c0


	//   ....[1]....
        /*0044*/ 	.word	0x00000350


	//----- nvinfo : EIATTR_CRS_STACK_SIZE
	.align		4
.L_53:
        /*0048*/ 	.byte	0x04, 0x1e
        /*004a*/ 	.short	(.L_55 - .L_54)
.L_54:
        /*004c*/ 	.word	0x00000000


	//----- nvinfo : EIATTR_CBANK_PARAM_SIZE
	.align		4
.L_55:
        /*0050*/ 	.byte	0x03, 0x19
        /*0052*/ 	.short	0x0010


	//----- nvinfo : EIATTR_PARAM_CBANK
	.align		4
        /*0054*/ 	.byte	0x04, 0x0a
        /*0056*/ 	.short	(.L_57 - .L_56)
	.align		4
.L_56:
        /*0058*/ 	.word	index@(.nv.constant0._Z23findMinWithCudaParallelPiS_)
        /*005c*/ 	.short	0x0380
        /*005e*/ 	.short	0x0010


	//----- nvinfo : EIATTR_SW_WAR
	.align		4
.L_57:
        /*0060*/ 	.byte	0x04, 0x36
        /*0062*/ 	.short	(.L_59 - .L_58)
.L_58:
        /*0064*/ 	.word	0x00000008
.L_59:


//--------------------- .nv.info._Z24findMinWithCudaOneThreadPiS_i --------------------------
	.section	.nv.info._Z24findMinWithCudaOneThreadPiS_i,"",@"SHT_CUDA_INFO"
	.sectionflags	@""
	.align	4


	//----- nvinfo : EIATTR_CUDA_API_VERSION
	.align		4
        /*0000*/ 	.byte	0x04, 0x37
        /*0002*/ 	.short	(.L_61 - .L_60)
.L_60:
        /*0004*/ 	.word	0x00000082


	//----- nvinfo : EIATTR_KPARAM_INFO
	.align		4
.L_61:
        /*0008*/ 	.byte	0x04, 0x17
        /*000a*/ 	.short	(.L_63 - .L_62)
.L_62:
        /*000c*/ 	.word	0x00000000
        /*0010*/ 	.short	0x0002
        /*0012*/ 	.short	0x0010
        /*0014*/ 	.byte	0x00, 0xf0, 0x11, 0x00


	//----- nvinfo : EIATTR_KPARAM_INFO
	.align		4
.L_63:
        /*0018*/ 	.byte	0x04, 0x17
        /*001a*/ 	.short	(.L_65 - .L_64)
.L_64:
        /*001c*/ 	.word	0x00000000
        /*0020*/ 	.short	0x0001
        /*0022*/ 	.short	0x0008
        /*0024*/ 	.byte	0x00, 0xf5, 0x21, 0x00


	//----- nvinfo : EIATTR_KPARAM_INFO
	.align		4
.L_65:
        /*0028*/ 	.byte	0x04, 0x17
        /*002a*/ 	.short	(.L_67 - .L_66)
.L_66:
        /*002c*/ 	.word	0x00000000
        /*0030*/ 	.short	0x0000
        /*0032*/ 	.short	0x0000
        /*0034*/ 	.byte	0x00, 0xf5, 0x21, 0x00


	//----- nvinfo : EIATTR_SPARSE_MMA_MASK
	.align		4
.L_67:
        /*0038*/ 	.byte	0x03, 0x50
        /*003a*/ 	.short	0x0000


	//----- nvinfo : EIATTR_MAXREG_COUNT
	.align		4
        /*003c*/ 	.byte	0x03, 0x1b
        /*003e*/ 	.short	0x00ff


	//----- nvinfo : EIATTR_MERCURY_ISA_VERSION
	.align		4
        /*0040*/ 	.byte	0x03, 0x5f
        /*0042*/ 	.short	0x0101


	//----- nvinfo : EIATTR_VRC_CTA_INIT_COUNT
	.align		4
        /*0044*/ 	.byte	0x02, 0x4a
	.zero		1
	.zero		1


	//----- nvinfo : EIATTR_EXIT_INSTR_OFFSETS
	.align		4
        /*0048*/ 	.byte	0x04, 0x1c
        /*004a*/ 	.short	(.L_69 - .L_68)


	//   ....[0]....
.L_68:
        /*004c*/ 	.word	0x00000080


	//   ....[1]....
        /*0050*/ 	.word	0x00000870


	//   ....[2]....
        /*0054*/ 	.word	0x00000c60


	//   ....[3]....
        /*0058*/ 	.word	0x00000e90


	//   ....[4]....
        /*005c*/ 	.word	0x00000f90


	//----- nvinfo : EIATTR_CBANK_PARAM_SIZE
	.align		4
.L_69:
        /*0060*/ 	.byte	0x03, 0x19
        /*0062*/ 	.short	0x0014


	//----- nvinfo : EIATTR_PARAM_CBANK
	.align		4
        /*0064*/ 	.byte	0x04, 0x0a
        /*0066*/ 	.short	(.L_71 - .L_70)
	.align		4
.L_70:
        /*0068*/ 	.word	index@(.nv.constant0._Z24findMinWithCudaOneThreadPiS_i)
        /*006c*/ 	.short	0x0380
        /*006e*/ 	.short	0x0014


	//----- nvinfo : EIATTR_SW_WAR
	.align		4
.L_71:
        /*0070*/ 	.byte	0x04, 0x36
        /*0072*/ 	.short	(.L_73 - .L_72)
.L_72:
        /*0074*/ 	.word	0x00000008
.L_73:


//--------------------- .nv.info._Z12addWith1TpNOPfPKfS1_i --------------------------
	.section	.nv.info._Z12addWith1TpNOPfPKfS1_i,"",@"SHT_CUDA_INFO"
	.sectionflags	@""
	.align	4


	//----- nvinfo : EIATTR_CUDA_API_VERSION
	.align		4
        /*0000*/ 	.byte	0x04, 0x37
        /*0002*/ 	.short	(.L_75 - .L_74)
.L_74:
        /*0004*/ 	.word	0x00000082


	//----- nvinfo : EIATTR_KPARAM_INFO
	.align		4
.L_75:
        /*0008*/ 	.byte	0x04, 0x17
        /*000a*/ 	.short	(.L_77 - .L_76)
.L_76:
        /*000c*/ 	.word	0x00000000
        /*0010*/ 	.short	0x0003
        /*0012*/ 	.short	0x0018
        /*0014*/ 	.byte	0x00, 0xf0, 0x11, 0x00


	//----- nvinfo : EIATTR_KPARAM_INFO
	.align		4
.L_77:
        /*0018*/ 	.byte	0x04, 0x17
        /*001a*/ 	.short	(.L_79 - .L_78)
.L_78:
        /*001c*/ 	.word	0x00000000
        /*0020*/ 	.short	0x0002
        /*0022*/ 	.short	0x0010
        /*0024*/ 	.byte	0x00, 0xf5, 0x21, 0x00


	//----- nvinfo : EIATTR_KPARAM_INFO
	.align		4
.L_79:
        /*0028*/ 	.byte	0x04, 0x17
        /*002a*/ 	.short	(.L_81 - .L_80)
.L_80:
        /*002c*/ 	.word	0x00000000
        /*0030*/ 	.short	0x0001
        /*0032*/ 	.short	0x0008
        /*0034*/ 	.byte	0x00, 0xf5, 0x21, 0x00


	//----- nvinfo : EIATTR_KPARAM_INFO
	.align		4
.L_81:
        /*0038*/ 	.byte	0x04, 0x17
        /*003a*/ 	.short	(.L_83 - .L_82)
.L_82:
        /*003c*/ 	.word	0x00000000
        /*0040*/ 	.short	0x0000
        /*0042*/ 	.short	0x0000
        /*0044*/ 	.byte	0x00, 0xf5, 0x21, 0x00


	//----- nvinfo : EIATTR_SPARSE_MMA_MASK
	.align		4
.L_83:
        /*0048*/ 	.byte	0x03, 0x50
        /*004a*/ 	.short	0x0000


	//----- nvinfo : EIATTR_MAXREG_COUNT
	.align		4
        /*004c*/ 	.byte	0x03, 0x1b
        /*004e*/ 	.short	0x00ff


	//----- nvinfo : EIATTR_MERCURY_ISA_VERSION
	.align		4
        /*0050*/ 	.byte	0x03, 0x5f
        /*0052*/ 	.short	0x0101


	//----- nvinfo : EIATTR_VRC_CTA_INIT_COUNT
	.align		4
        /*0054*/ 	.byte	0x02, 0x4a
	.zero		1
	.zero		1


	//----- nvinfo : EIATTR_EXIT_INSTR_OFFSETS
	.align		4
        /*0058*/ 	.byte	0x04, 0x1c
        /*005a*/ 	.short	(.L_85 - .L_84)


	//   ....[0]....
.L_84:
        /*005c*/ 	.word	0x00000030


	//   ....[1]....
        /*0060*/ 	.word	0x000001d0


	//   ....[2]....
        /*0064*/ 	.word	0x00000ac0


	//   ....[3]....
        /*0068*/ 	.word	0x00000c00


	//----- nvinfo : EIATTR_CBANK_PARAM_SIZE
	.align		4
.L_85:
        /*006c*/ 	.byte	0x03, 0x19
        /*006e*/ 	.short	0x001c


	//----- nvinfo : EIATTR_PARAM_CBANK
	.align		4
        /*0070*/ 	.byte	0x04, 0x0a
        /*0072*/ 	.short	(.L_87 - .L_86)
	.align		4
.L_86:
        /*0074*/ 	.word	index@(.nv.constant0._Z12addWith1TpNOPfPKfS1_i)
        /*0078*/ 	.short	0x0380
        /*007a*/ 	.short	0x001c


	//----- nvinfo : EIATTR_SW_WAR
	.align		4
.L_87:
        /*007c*/ 	.byte	0x04, 0x36
        /*007e*/ 	.short	(.L_89 - .L_88)
.L_88:
        /*0080*/ 	.word	0x00000008
.L_89:


//--------------------- .nv.info._Z11addWith1TpOPfPKfS1_ --------------------------
	.section	.nv.info._Z11addWith1TpOPfPKfS1_,"",@"SHT_CUDA_INFO"
	.sectionflags	@""
	.align	4


	//----- nvinfo : EIATTR_CUDA_API_VERSION
	.align		4
        /*0000*/ 	.byte	0x04, 0x37
        /*0002*/ 	.short	(.L_91 - .L_90)
.L_90:
        /*0004*/ 	.word	0x00000082


	//----- nvinfo : EIATTR_KPARAM_INFO
	.align		4
.L_91:
        /*0008*/ 	.byte	0x04, 0x17
        /*000a*/ 	.short	(.L_93 - .L_92)
.L_92:
        /*000c*/ 	.word	0x00000000
        /*0010*/ 	.short	0x0002
        /*0012*/ 	.short	0x0010
        /*0014*/ 	.byte	0x00, 0xf5, 0x21, 0x00


	//----- nvinfo : EIATTR_KPARAM_INFO
	.align		4
.L_93:
        /*0018*/ 	.byte	0x04, 0x17
        /*001a*/ 	.short	(.L_95 - .L_94)
.L_94:
        /*001c*/ 	.word	0x00000000
        /*0020*/ 	.short	0x0001
        /*0022*/ 	.short	0x0008
        /*0024*/ 	.byte	0x00, 0xf5, 0x21, 0x00


	//----- nvinfo : EIATTR_KPARAM_INFO
	.align		4
.L_95:
        /*0028*/ 	.byte	0x04, 0x17
        /*002a*/ 	.short	(.L_97 - .L_96)
.L_96:
        /*002c*/ 	.word	0x00000000
        /*0030*/ 	.short	0x0000
        /*0032*/ 	.short	0x0000
        /*0034*/ 	.byte	0x00, 0xf5, 0x21, 0x00


	//----- nvinfo : EIATTR_SPARSE_MMA_MASK
	.align		4
.L_97:
        /*0038*/ 	.byte	0x03, 0x50
        /*003a*/ 	.short	0x0000


	//----- nvinfo : EIATTR_MAXREG_COUNT
	.align		4
        /*003c*/ 	.byte	0x03, 0x1b
        /*003e*/ 	.short	0x00ff


	//----- nvinfo : EIATTR_MERCURY_ISA_VERSION
	.align		4
        /*0040*/ 	.byte	0x03, 0x5f
        /*0042*/ 	.short	0x0101


	//----- nvinfo : EIATTR_VRC_CTA_INIT_COUNT
	.align		4
        /*0044*/ 	.byte	0x02, 0x4a
	.zero		1
	.zero		1


	//----- nvinfo : EIATTR_EXIT_INSTR_OFFSETS
	.align		4
        /*0048*/ 	.byte	0x04, 0x1c
        /*004a*/ 	.short	(.L_99 - .L_98)


	//   ....[0]....
.L_98:
        /*004c*/ 	.word	0x00000100


	//----- nvinfo : EIATTR_CBANK_PARAM_SIZE
	.align		4
.L_99:
        /*0050*/ 	.byte	0x03, 0x19
        /*0052*/ 	.short	0x0018


	//----- nvinfo : EIATTR_PARAM_CBANK
	.align		4
        /*0054*/ 	.byte	0x04, 0x0a
        /*0056*/ 	.short	(.L_101 - .L_100)
	.align		4
.L_100:
        /*0058*/ 	.word	index@(.nv.constant0._Z11addWith1TpOPfPKfS1_)
        /*005c*/ 	.short	0x0380
        /*005e*/ 	.short	0x0018


	//----- nvinfo : EIATTR_SW_WAR
	.align		4
.L_101:
        /*0060*/ 	.byte	0x04, 0x36
        /*0062*/ 	.short	(.L_103 - .L_102)
.L_102:
        /*0064*/ 	.word	0x00000008
.L_103:


//--------------------- .nv.callgraph             --------------------------
	.section	.nv.callgraph,"",@"SHT_CUDA_CALLGRAPH"
	.align	4
	.sectionentsize	8
	.align		4
        /*0000*/ 	.word	0x00000000
	.align		4
        /*0004*/ 	.word	0xffffffff
	.align		4
        /*0008*/ 	.word	0x00000000
	.align		4
        /*000c*/ 	.word	0xfffffffe
	.align		4
        /*0010*/ 	.word	0x00000000
	.align		4
        /*0014*/ 	.word	0xfffffffd
	.align		4
        /*0018*/ 	.word	0x00000000
	.align		4
        /*001c*/ 	.word	0xfffffffc


//--------------------- .text._Z24multiplyMatricesWithCudaPfS_S_i --------------------------
	.section	.text._Z24multiplyMatricesWithCudaPfS_S_i,"ax",@progbits
	.align	128
        .global         _Z24multiplyMatricesWithCudaPfS_S_i
        .type           _Z24multiplyMatricesWithCudaPfS_S_i,@function
        .size           _Z24multiplyMatricesWithCudaPfS_S_i,(.L_x_20 - _Z24multiplyMatricesWithCudaPfS_S_i)
        .other          _Z24multiplyMatricesWithCudaPfS_S_i,@"STO_CUDA_ENTRY STV_DEFAULT"
_Z24multiplyMatricesWithCudaPfS_S_i:
.text._Z24multiplyMatricesWithCudaPfS_S_i:
[----:B------:R-:W-:Y:S01]  /*0000*/  LDC R1, c[0x0][0x37c] ;  /* 0x0000df00ff017b82 */ /* 0x000fe20000000800 */
[----:B------:R-:W0:Y:S07]  /*0010*/  S2R R4, SR_TID.Y ;  /* 0x0000000000047919 */ /* 0x000e2e0000002200 */
[----:B------:R-:W1:Y:S01]  /*0020*/  S2UR UR6, SR_CgaCtaId ;  /* 0x00000000000679c3 */ /* 0x000e620000008800 */
[----:B------:R-:W-:Y:S01]  /*0030*/  UMOV UR4, 0x400 ;  /* 0x0000040000047882 */ /* 0x000fe20000000000 */
[----:B------:R-:W-:Y:S01]  /*0040*/  HFMA2 R23, -RZ, RZ, 0, 0 ;  /* 0x00000000ff177431 */ /* 0x000fe200000001ff */
[----:B------:R-:W2:Y:S01]  /*0050*/  S2R R6, SR_TID.X ;  /* 0x0000000000067919 */ /* 0x000ea20000002100 */
[----:B------:R-:W-:Y:S01]  /*0060*/  UIADD3 UR5, UPT, UPT, UR4, 0x1000, URZ ;  /* 0x0000100004057890 */ /* 0x000fe2000fffe0ff */
[----:B------:R-:W3:Y:S03]  /*0070*/  LDCU.64 UR12, c[0x0][0x358] ;  /* 0x00006b00ff0c77ac */ /* 0x000ee60008000a00 */
[----:B------:R-:W4:Y:S08]  /*0080*/  S2UR UR7, SR_CTAID.X ;  /* 0x00000000000779c3 */ /* 0x000f300000002500 */
[----:B------:R-:W5:Y:S08]  /*0090*/  S2UR UR11, SR_CTAID.Y ;  /* 0x00000000000b79c3 */ /* 0x000f700000002600 */
[----:B------:R-:W5:Y:S01]  /*00a0*/  LDC R3, c[0x0][0x364] ;  /* 0x0000d900ff037b82 */ /* 0x000f620000000800 */
[----:B------:R-:W4:Y:S01]  /*00b0*/  LDCU UR8, c[0x0][0x360] ;  /* 0x00006c00ff0877ac */ /* 0x000f220008000800 */
[----:B------:R-:W3:Y:S06]  /*00c0*/  LDCU UR9, c[0x0][0x370] ;  /* 0x00006e00ff0977ac */ /* 0x000eec0008000800 */
[----:B------:R-:W5:Y:S01]  /*00d0*/  LDC R0, c[0x0][0x398] ;  /* 0x0000e600ff007b82 */ /* 0x000f620000000800 */
[----:B-1----:R-:W-:-:S02]  /*00e0*/  ULEA UR10, UR6, UR4, 0x18 ;  /* 0x00000004060a7291 */ /* 0x002fc4000f8ec0ff */
[----:B------:R-:W-:-:S04]  /*00f0*/  ULEA UR5, UR6, UR5, 0x18 ;  /* 0x0000000506057291 */ /* 0x000fc8000f8ec0ff */
[----:B0-----:R-:W-:Y:S01]  /*0100*/  LEA R7, R4, UR10, 0x7 ;  /* 0x0000000a04077c11 */ /* 0x001fe2000f8e38ff */
[----:B------:R-:W0:Y:S01]  /*0110*/  LDC.64 R20, c[0x0][0x380] ;  /* 0x0000e000ff147b82 */ /* 0x000e220000000a00 */
[----:B--2---:R-:W-:Y:S01]  /*0120*/  LEA R5, R6, UR5, 0x2 ;  /* 0x0000000506057c11 */ /* 0x004fe2000f8e10ff */
[----:B----4-:R-:W-:Y:S02]  /*0130*/  UIMAD UR4, UR7, UR8, URZ ;  /* 0x00000008070472a4 */ /* 0x010fe4000f8e02ff */
[----:B---3--:R-:W-:-:S04]  /*0140*/  UIADD3 UR6, UPT, UPT, -UR9, URZ, URZ ;  /* 0x000000ff09067290 */ /* 0x008fc8000fffe1ff */
[----:B------:R-:W1:Y:S01]  /*0150*/  LDC.64 R18, c[0x0][0x388] ;  /* 0x0000e200ff127b82 */ /* 0x000e620000000a00 */
[----:B-----5:R-:W-:-:S04]  /*0160*/  IMAD R3, R3, UR11, R4 ;  /* 0x0000000b03037c24 */ /* 0x020fc8000f8e0204 */
[----:B------:R-:W-:Y:S01]  /*0170*/  IMAD R16, R3, R0, R6 ;  /* 0x0000000003107224 */ /* 0x000fe200078e0206 */
[C---:B------:R-:W-:Y:S02]  /*0180*/  IADD3 R3, PT, PT, R6.reuse, UR4, RZ ;  /* 0x0000000406037c10 */ /* 0x040fe4000fffe0ff */
[----:B------:R-:W-:Y:S02]  /*0190*/  LEA R6, R6, R7, 0x2 ;  /* 0x0000000706067211 */ /* 0x000fe400078e10ff */
[----:B------:R-:W-:Y:S01]  /*01a0*/  MOV R2, R16 ;  /* 0x0000001000027202 */ /* 0x000fe20000000f00 */
[C---:B------:R-:W-:Y:S01]  /*01b0*/  IMAD R3, R4.reuse, R0, R3 ;  /* 0x0000000004037224 */ /* 0x040fe200078e0203 */
[----:B------:R-:W-:-:S07]  /*01c0*/  LEA R4, R4, R5, 0x7 ;  /* 0x0000000504047211 */ /* 0x000fce00078e38ff */
.L_x_0:
[----:B0-----:R-:W-:-:S04]  /*01d0*/  IMAD.WIDE R8, R2, 0x4, R20 ;  /* 0x0000000402087825 */ /* 0x001fc800078e0214 */
[----:B-1----:R-:W-:Y:S01]  /*01e0*/  IMAD.WIDE R26, R3, 0x4, R18 ;  /* 0x00000004031a7825 */ /* 0x002fe200078e0212 */
[----:B------:R-:W2:Y:S05]  /*01f0*/  LDG.E R29, desc[UR12][R8.64] ;  /* 0x0000000c081d7981 */ /* 0x000eaa000c1e1900 */
[----:B------:R-:W3:Y:S01]  /*0200*/  LDG.E R27, desc[UR12][R26.64] ;  /* 0x0000000c1a1b7981 */ /* 0x000ee2000c1e1900 */
[----:B------:R-:W-:Y:S01]  /*0210*/  UIADD3 UR6, UPT, UPT, UR6, 0x1, URZ ;  /* 0x0000000106067890 */ /* 0x000fe2000fffe0ff */
[----:B------:R-:W-:Y:S02]  /*0220*/  IADD3 R2, PT, PT, R2, 0x20, RZ ;  /* 0x0000002002027810 */ /* 0x000fe40007ffe0ff */
[----:B------:R-:W-:Y:S01]  /*0230*/  LEA R3, R0, R3, 0x5 ;  /* 0x0000000300037211 */ /* 0x000fe200078e28ff */
[----:B------:R-:W-:Y:S01]  /*0240*/  UISETP.NE.AND UP0, UPT, UR6, URZ, UPT ;  /* 0x000000ff0600728c */ /* 0x000fe2000bf05270 */
[----:B--2---:R-:W-:Y:S04]  /*0250*/  STS [R6], R29 ;  /* 0x0000001d06007388 */ /* 0x004fe80000000800 */
[----:B---3--:R-:W-:Y:S01]  /*0260*/  STS [R4], R27 ;  /* 0x0000001b04007388 */ /* 0x008fe20000000800 */
[----:B------:R-:W-:Y:S06]  /*0270*/  BAR.SYNC.DEFER_BLOCKING 0x0 ;  /* 0x0000000000007b1d */ /* 0x000fec0000010000 */
[----:B------:R-:W-:Y:S04]  /*0280*/  LDS R22, [R5] ;  /* 0x0000000005167984 */ /* 0x000fe80000000800 */
[----:B------:R-:W0:Y:S04]  /*0290*/  LDS.128 R12, [R7] ;  /* 0x00000000070c7984 */ /* 0x000e280000000c00 */
[----:B------:R-:W1:Y:S04]  /*02a0*/  LDS R28, [R5+0x80] ;  /* 0x00008000051c7984 */ /* 0x000e680000000800 */
[----:B------:R-:W2:Y:S04]  /*02b0*/  LDS R25, [R5+0x100] ;  /* 0x0001000005197984 */ /* 0x000ea80000000800 */
[----:B------:R-:W3:Y:S04]  /*02c0*/  LDS R24, [R5+0x180] ;  /* 0x0001800005187984 */ /* 0x000ee80000000800 */
[----:B------:R-:W-:Y:S04]  /*02d0*/  LDS R17, [R5+0x200] ;  /* 0x0002000005117984 */ /* 0x000fe80000000800 */
[----:B------:R-:W4:Y:S04]  /*02e0*/  LDS.128 R8, [R7+0x10] ;  /* 0x0000100007087984 */ /* 0x000f280000000c00 */
[----:B------:R-:W-:Y:S01]  /*02f0*/  LDS R26, [R5+0x380] ;  /* 0x00038000051a7984 */ /* 0x000fe20000000800 */
[----:B0-----:R-:W-:-:S03]  /*0300*/  FFMA R12, R12, R22, R23 ;  /* 0x000000160c0c7223 */ /* 0x001fc60000000017 */
[----:B------:R-:W0:Y:S01]  /*0310*/  LDS R22, [R5+0x280] ;  /* 0x0002800005167984 */ /* 0x000e220000000800 */
[----:B-1----:R-:W-:-:S03]  /*0320*/  FFMA R12, R28, R13, R12 ;  /* 0x0000000d1c0c7223 */ /* 0x002fc6000000000c */
[----:B------:R-:W1:Y:S01]  /*0330*/  LDS R23, [R5+0x300] ;  /* 0x0003000005177984 */ /* 0x000e620000000800 */
[----:B--2---:R-:W-:-:S03]  /*0340*/  FFMA R25, R25, R14, R12 ;  /* 0x0000000e19197223 */ /* 0x004fc6000000000c */
[----:B------:R-:W-:Y:S01]  /*0350*/  LDS R28, [R5+0x580] ;  /* 0x00058000051c7984 */ /* 0x000fe20000000800 */
[----:B---3--:R-:W-:-:S03]  /*0360*/  FFMA R27, R24, R15, R25 ;  /* 0x0000000f181b7223 */ /* 0x008fc60000000019 */
[----:B------:R-:W-:Y:S04]  /*0370*/  LDS R25, [R5+0x400] ;  /* 0x0004000005197984 */ /* 0x000fe80000000800 */
[----:B------:R-:W2:Y:S01]  /*0380*/  LDS.128 R12, [R7+0x20] ;  /* 0x00002000070c7984 */ /* 0x000ea20000000c00 */
[----:B----4-:R-:W-:-:S03]  /*0390*/  FFMA R17, R8, R17, R27 ;  /* 0x0000001108117223 */ /* 0x010fc6000000001b */
[----:B------:R-:W3:Y:S01]  /*03a0*/  LDS R24, [R5+0x480] ;  /* 0x0004800005187984 */ /* 0x000ee20000000800 */
[----:B0-----:R-:W-:-:S03]  /*03b0*/  FFMA R22, R22, R9, R17 ;  /* 0x0000000916167223 */ /* 0x001fc60000000011 */
[----:B------:R-:W0:Y:S01]  /*03c0*/  LDS R17, [R5+0x500] ;  /* 0x0005000005117984 */ /* 0x000e220000000800 */
[----:B-1----:R-:W-:-:S03]  /*03d0*/  FFMA R23, R23, R10, R22 ;  /* 0x0000000a17177223 */ /* 0x002fc60000000016 */
[----:B------:R-:W-:Y:S01]  /*03e0*/  LDS R22, [R5+0x680] ;  /* 0x0006800005167984 */ /* 0x000fe20000000800 */
[----:B------:R-:W-:-:S03]  /*03f0*/  FFMA R27, R26, R11, R23 ;  /* 0x0000000b1a1b7223 */ /* 0x000fc60000000017 */
[----:B------:R-:W-:Y:S04]  /*0400*/  LDS R23, [R5+0x600] ;  /* 0x0006000005177984 */ /* 0x000fe80000000800 */
[----:B------:R-:W1:Y:S01]  /*0410*/  LDS.128 R8, [R7+0x30] ;  /* 0x0000300007087984 */ /* 0x000e620000000c00 */
[----:B--2---:R-:W-:-:S03]  /*0420*/  FFMA R25, R12, R25, R27 ;  /* 0x000000190c197223 */ /* 0x004fc6000000001b */
[----:B------:R-:W-:Y:S01]  /*0430*/  LDS R26, [R5+0x780] ;  /* 0x00078000051a7984 */ /* 0x000fe20000000800 */
[----:B---3--:R-:W-:-:S03]  /*0440*/  FFMA R24, R24, R13, R25 ;  /* 0x0000000d18187223 */ /* 0x008fc60000000019 */
[----:B------:R-:W2:Y:S01]  /*0450*/  LDS R25, [R5+0x700] ;  /* 0x0007000005197984 */ /* 0x000ea20000000800 */
[----:B0-----:R-:W-:-:S03]  /*0460*/  FFMA R17, R17, R14, R24 ;  /* 0x0000000e11117223 */ /* 0x001fc60000000018 */
[----:B------:R-:W-:Y:S01]  /*0470*/  LDS R24, [R5+0x880] ;  /* 0x0008800005187984 */ /* 0x000fe20000000800 */
[----:B------:R-:W-:-:S03]  /*0480*/  FFMA R27, R28, R15, R17 ;  /* 0x0000000f1c1b7223 */ /* 0x000fc60000000011 */
[----:B------:R-:W-:Y:S04]  /*0490*/  LDS R17, [R5+0x800] ;  /* 0x0008000005117984 */ /* 0x000fe80000000800 */
[----:B------:R-:W0:Y:S01]  /*04a0*/  LDS.128 R12, [R7+0x40] ;  /* 0x00004000070c7984 */ /* 0x000e220000000c00 */
[----:B-1----:R-:W-:-:S03]  /*04b0*/  FFMA R23, R8, R23, R27 ;  /* 0x0000001708177223 */ /* 0x002fc6000000001b */
[----:B------:R-:W1:Y:S01]  /*04c0*/  LDS R27, [R5+0x900] ;  /* 0x00090000051b7984 */ /* 0x000e620000000800 */
[----:B------:R-:W-:-:S03]  /*04d0*/  FFMA R22, R22, R9, R23 ;  /* 0x0000000916167223 */ /* 0x000fc60000000017 */
[----:B------:R-:W3:Y:S01]  /*04e0*/  LDS R28, [R5+0x980] ;  /* 0x00098000051c7984 */ /* 0x000ee20000000800 */
[----:B--2---:R-:W-:-:S03]  /*04f0*/  FFMA R25, R25, R10, R22 ;  /* 0x0000000a19197223 */ /* 0x004fc60000000016 */
[----:B------:R-:W-:Y:S01]  /*0500*/  LDS R23, [R5+0xa00] ;  /* 0x000a000005177984 */ /* 0x000fe20000000800 */
[----:B------:R-:W-:-:S03]  /*0510*/  FFMA R25, R26, R11, R25 ;  /* 0x0000000b1a197223 */ /* 0x000fc60000000019 */
[----:B------:R-:W2:Y:S04]  /*0520*/  LDS.128 R8, [R7+0x50] ;  /* 0x0000500007087984 */ /* 0x000ea80000000c00 */
[----:B------:R-:W4:Y:S04]  /*0530*/  LDS R22, [R5+0xa80] ;  /* 0x000a800005167984 */ /* 0x000f280000000800 */
[----:B------:R-:W-:Y:S01]  /*0540*/  LDS R26, [R5+0xb80] ;  /* 0x000b8000051a7984 */ /* 0x000fe20000000800 */
[----:B0-----:R-:W-:-:S03]  /*0550*/  FFMA R17, R12, R17, R25 ;  /* 0x000000110c117223 */ /* 0x001fc60000000019 */
[----:B------:R-:W-:Y:S01]  /*0560*/  LDS R25, [R5+0xc00] ;  /* 0x000c000005197984 */ /* 0x000fe20000000800 */
[----:B------:R-:W-:-:S03]  /*0570*/  FFMA R24, R24, R13, R17 ;  /* 0x0000000d18187223 */ /* 0x000fc60000000011 */
[----:B------:R-:W0:Y:S01]  /*0580*/  LDS R17, [R5+0xb00] ;  /* 0x000b000005117984 */ /* 0x000e220000000800 */
[----:B-1----:R-:W-:-:S03]  /*0590*/  FFMA R27, R27, R14, R24 ;  /* 0x0000000e1b1b7223 */ /* 0x002fc60000000018 */
[----:B------:R-:W-:Y:S01]  /*05a0*/  LDS R24, [R5+0xc80] ;  /* 0x000c800005187984 */ /* 0x000fe20000000800 */
[----:B---3--:R-:W-:-:S03]  /*05b0*/  FFMA R27, R28, R15, R27 ;  /* 0x0000000f1c1b7223 */ /* 0x008fc6000000001b */
[----:B------:R-:W1:Y:S01]  /*05c0*/  LDS.128 R12, [R7+0x60] ;  /* 0x00006000070c7984 */ /* 0x000e620000000c00 */
[----:B--2---:R-:W-:-:S03]  /*05d0*/  FFMA R23, R8, R23, R27 ;  /* 0x0000001708177223 */ /* 0x004fc6000000001b */
[----:B------:R-:W-:Y:S01]  /*05e0*/  LDS R28, [R5+0xf00] ;  /* 0x000f0000051c7984 */ /* 0x000fe20000000800 */
[----:B----4-:R-:W-:-:S03]  /*05f0*/  FFMA R22, R22, R9, R23 ;  /* 0x0000000916167223 */ /* 0x010fc60000000017 */
[----:B------:R-:W2:Y:S01]  /*0600*/  LDS R23, [R5+0xd00] ;  /* 0x000d000005177984 */ /* 0x000ea20000000800 */
[----:B0-----:R-:W-:-:S03]  /*0610*/  FFMA R17, R17, R10, R22 ;  /* 0x0000000a11117223 */ /* 0x001fc60000000016 */
[----:B------:R-:W0:Y:S01]  /*0620*/  LDS R22, [R5+0xd80] ;  /* 0x000d800005167984 */ /* 0x000e220000000800 */
[----:B------:R-:W-:-:S03]  /*0630*/  FFMA R27, R26, R11, R17 ;  /* 0x0000000b1a1b7223 */ /* 0x000fc60000000011 */
[----:B------:R-:W-:Y:S01]  /*0640*/  LDS R17, [R5+0xe00] ;  /* 0x000e000005117984 */ /* 0x000fe20000000800 */
[----:B-1----:R-:W-:-:S03]  /*0650*/  FFMA R25, R12, R25, R27 ;  /* 0x000000190c197223 */ /* 0x002fc6000000001b */
[----:B------:R-:W1:Y:S01]  /*0660*/  LDS.128 R8, [R7+0x70] ;  /* 0x0000700007087984 */ /* 0x000e620000000c00 */
[----:B------:R-:W-:-:S03]  /*0670*/  FFMA R26, R24, R13, R25 ;  /* 0x0000000d181a7223 */ /* 0x000fc60000000019 */
[----:B------:R-:W3:Y:S01]  /*0680*/  LDS R12, [R5+0xe80] ;  /* 0x000e8000050c7984 */ /* 0x000ee20000000800 */
[----:B--2---:R-:W-:-:S03]  /*0690*/  FFMA R23, R23, R14, R26 ;  /* 0x0000000e17177223 */ /* 0x004fc6000000001a */
[----:B------:R-:W2:Y:S01]  /*06a0*/  LDS R24, [R5+0xf80] ;  /* 0x000f800005187984 */ /* 0x000ea20000000800 */
[----:B0-----:R-:W-:-:S04]  /*06b0*/  FFMA R15, R22, R15, R23 ;  /* 0x0000000f160f7223 */ /* 0x001fc80000000017 */
[----:B-1----:R-:W-:-:S04]  /*06c0*/  FFMA R15, R8, R17, R15 ;  /* 0x00000011080f7223 */ /* 0x002fc8000000000f */
[----:B---3--:R-:W-:-:S04]  /*06d0*/  FFMA R9, R12, R9, R15 ;  /* 0x000000090c097223 */ /* 0x008fc8000000000f */
[----:B------:R-:W-:-:S04]  /*06e0*/  FFMA R9, R28, R10, R9 ;  /* 0x0000000a1c097223 */ /* 0x000fc80000000009 */
[----:B--2---:R-:W-:Y:S01]  /*06f0*/  FFMA R23, R24, R11, R9 ;  /* 0x0000000b18177223 */ /* 0x004fe20000000009 */
[----:B------:R-:W-:Y:S06]  /*0700*/  BAR.SYNC.DEFER_BLOCKING 0x0 ;  /* 0x0000000000007b1d */ /* 0x000fec0000010000 */
[----:B------:R-:W-:Y:S05]  /*0710*/  BRA.U UP0, `(.L_x_0) ;  /* 0xfffffff900ac7547 */ /* 0x000fea000b83ffff */
[----:B------:R-:W0:Y:S01]  /*0720*/  LDC.64 R2, c[0x0][0x390] ;  /* 0x0000e400ff027b82 */ /* 0x000e220000000a00 */
[----:B------:R-:W-:-:S05]  /*0730*/  IADD3 R5, PT, PT, R16, UR4, RZ ;  /* 0x0000000410057c10 */ /* 0x000fca000fffe0ff */
[----:B0-----:R-:W-:-:S05]  /*0740*/  IMAD.WIDE R2, R5, 0x4, R2 ;  /* 0x0000000405027825 */ /* 0x001fca00078e0202 */
[----:B------:R-:W-:Y:S01]  /*0750*/  STG.E desc[UR12][R2.64], R23 ;  /* 0x0000001702007986 */ /* 0x000fe2000c10190c */
[----:B------:R-:W-:Y:S05]  /*0760*/  EXIT ;  /* 0x000000000000794d */ /* 0x000fea0003800000 */
.L_x_1:
[----:B------:R-:W-:-:S00]  /*0770*/  BRA `(.L_x_1) ;  /* 0xfffffffc00fc7947 */ /* 0x000fc0000383ffff */
[----:B------:R-:W-:-:S00]  /*0780*/  NOP ;  /* 0x0000000000007918 */ /* 0x000fc00000000000 */
[----:B------:R-:W-:-:S00]  /*0790*/  NOP ;  /* 0x0000000000007918 */ /* 0x000fc00000000000 */
[----:B------:R-:W-:-:S00]  /*07a0*/  NOP ;  /* 0x0000000000007918 */ /* 0x000fc00000000000 */
[----:B------:R-:W-:-:S00]  /*07b0*/  NOP ;  /* 0x0000000000007918 */ /* 0x000fc00000000000 */
[----:B------:R-:W-:-:S00]  /*07c0*/  NOP ;  /* 0x0000000000007918 */ /* 0x000fc00000000000 */
[----:B------:R-:W-:-:S00]  /*07d0*/  NOP ;  /* 0x0000000000007918 */ /* 0x000fc00000000000 */
[----:B------:R-:W-:-:S00]  /*07e0*/  NOP ;  /* 0x0000000000007918 */ /* 0x000fc00000000000 */
[----:B------:R-:W-:-:S00]  /*07f0*/  NOP ;  /* 0x0000000000007918 */ /* 0x000fc00000000000 */
.L_x_20:


//--------------------- .text._Z23findMinWithCudaParallelPiS_ --------------------------
	.section	.text._Z23findMinWithCudaParallelPiS_,"ax",@progbits
	.align	128
        .global         _Z23findMinWithCudaParallelPiS_
        .type           _Z23findMinWithCudaParallelPiS_,@function
        .size           _Z23findMinWithCudaParallelPiS_,(.L_x_21 - _Z23findMinWithCudaParallelPiS_)
        .other          _Z23findMinWithCudaParallelPiS_,@"STO_CUDA_ENTRY STV_DEFAULT"
_Z23findMinWithCudaParallelPiS_:
.text._Z23findMinWithCudaParallelPiS_:
[----:B------:R-:W-:Y:S01]  /*0000*/  LDC R1, c[0x0][0x37c] ;  /* 0x0000df00ff017b82 */ /* 0x000fe20000000800 */
[----:B------:R-:W0:Y:S07]  /*0010*/  S2R R7, SR_TID.X ;  /* 0x0000000000077919 */ /* 0x000e2e0000002100 */
[----:B------:R-:W0:Y:S01]  /*0020*/  LDC.64 R2, c[0x0][0x380] ;  /* 0x0000e000ff027b82 */ /* 0x000e220000000a00 */
[----:B------:R-:W1:Y:S01]  /*0030*/  LDCU.64 UR8, c[0x0][0x358] ;  /* 0x00006b00ff0877ac */ /* 0x000e620008000a00 */
[----:B0-----:R-:W-:-:S06]  /*0040*/  IMAD.WIDE.U32 R2, R7, 0x4, R2 ;  /* 0x0000000407027825 */ /* 0x001fcc00078e0002 */
[----:B-1----:R-:W2:Y:S01]  /*0050*/  LDG.E R2, desc[UR8][R2.64] ;  /* 0x0000000802027981 */ /* 0x002ea2000c1e1900 */
[----:B------:R-:W0:Y:S01]  /*0060*/  S2UR UR6, SR_CgaCtaId ;  /* 0x00000000000679c3 */ /* 0x000e220000008800 */
[----:B------:R-:W-:Y:S02]  /*0070*/  UMOV UR4, 0x400 ;  /* 0x0000040000047882 */ /* 0x000fe40000000000 */
[----:B------:R-:W-:Y:S02]  /*0080*/  UIADD3 UR5, UPT, UPT, UR4, 0x400, URZ ;  /* 0x0000040004057890 */ /* 0x000fe4000fffe0ff */
[----:B0-----:R-:W-:Y:S02]  /*0090*/  ULEA UR4, UR6, UR4, 0x18 ;  /* 0x0000000406047291 */ /* 0x001fe4000f8ec0ff */
[----:B------:R-:W-:Y:S01]  /*00a0*/  ULEA UR5, UR6, UR5, 0x18 ;  /* 0x0000000506057291 */ /* 0x000fe2000f8ec0ff */
[----:B------:R-:W0:Y:S03]  /*00b0*/  LDCU UR6, c[0x0][0x360] ;  /* 0x00006c00ff0677ac */ /* 0x000e260008000800 */
[----:B------:R-:W-:-:S02]  /*00c0*/  LEA R5, R7, UR4, 0x2 ;  /* 0x0000000407057c11 */ /* 0x000fc4000f8e10ff */
[----:B------:R-:W-:Y:S01]  /*00d0*/  LEA R0, R7, UR5, 0x2 ;  /* 0x0000000507007c11 */ /* 0x000fe2000f8e10ff */
[----:B0-----:R-:W-:Y:S02]  /*00e0*/  UISETP.GE.U32.AND UP0, UPT, UR6, 0x2, UPT ;  /* 0x000000020600788c */ /* 0x001fe4000bf06070 */
[----:B--2---:R0:W-:Y:S04]  /*00f0*/  STS [R5], R2 ;  /* 0x0000000205007388 */ /* 0x0041e80000000800 */
[----:B------:R0:W-:Y:S03]  /*0100*/  STS [R0], R7 ;  /* 0x0000000700007388 */ /* 0x0001e60000000800 */
[----:B------:R-:W-:Y:S05]  /*0110*/  BRA.U !UP0, `(.L_x_2) ;  /* 0x0000000108607547 */ /* 0x000fea000b800000 */
[----:B0-----:R-:W-:Y:S02]  /*0120*/  IMAD.SHL.U32 R0, R7, 0x2, RZ ;  /* 0x0000000207007824 */ /* 0x001fe400078e00ff */
[----:B------:R-:W-:-:S07]  /*0130*/  IMAD.MOV.U32 R3, RZ, RZ, 0x1 ;  /* 0x00000001ff037424 */ /* 0x000fce00078e00ff */
.L_x_5:
[----:B------:R-:W-:Y:S01]  /*0140*/  UMOV UR7, UR6 ;  /* 0x0000000600077c82 */ /* 0x000fe20008000000 */
[----:B------:R-:W-:Y:S01]  /*0150*/  USHF.R.U32.HI UR6, URZ, 0x1, UR6 ;  /* 0x00000001ff067899 */ /* 0x000fe20008011606 */
[----:B------:R-:W-:Y:S05]  /*0160*/  BAR.SYNC.DEFER_BLOCKING 0x0 ;  /* 0x0000000000007b1d */ /* 0x000fea0000010000 */
[----:B------:R-:W-:Y:S01]  /*0170*/  ISETP.GE.U32.AND P0, PT, R7, UR6, PT ;  /* 0x0000000607007c0c */ /* 0x000fe2000bf06070 */
[----:B------:R-:W-:-:S12]  /*0180*/  BSSY.RECONVERGENT B0, `(.L_x_3) ;  /* 0x000000e000007945 */ /* 0x000fd80003800200 */
[----:B0-----:R-:W-:Y:S05]  /*0190*/  @P0 BRA `(.L_x_4) ;  /* 0x0000000000300947 */ /* 0x001fea0003800000 */
[----:B------:R-:W-:-:S05]  /*01a0*/  IMAD R6, R0, R3, RZ ;  /* 0x0000000300067224 */ /* 0x000fca00078e02ff */
[----:B------:R-:W-:-:S05]  /*01b0*/  LEA R8, R6, UR4, 0x2 ;  /* 0x0000000406087c11 */ /* 0x000fca000f8e10ff */
[----:B------:R-:W-:Y:S01]  /*01c0*/  IMAD R4, R3, 0x4, R8 ;  /* 0x0000000403047824 */ /* 0x000fe200078e0208 */
[----:B------:R-:W-:Y:S04]  /*01d0*/  LDS R2, [R8] ;  /* 0x0000000008027984 */ /* 0x000fe80000000800 */
[----:B------:R-:W0:Y:S02]  /*01e0*/  LDS R9, [R4] ;  /* 0x0000000004097984 */ /* 0x000e240000000800 */
[----:B0-----:R-:W-:-:S13]  /*01f0*/  ISETP.GT.AND P0, PT, R2, R9, PT ;  /* 0x000000090200720c */ /* 0x001fda0003f04270 */
[C---:B------:R-:W-:Y:S01]  /*0200*/  @P0 IMAD.IADD R2, R6.reuse, 0x1, R3 ;  /* 0x0000000106020824 */ /* 0x040fe200078e0203 */
[----:B------:R-:W-:Y:S01]  /*0210*/  @P0 STS [R8], R9 ;  /* 0x0000000908000388 */ /* 0x000fe20000000800 */
[----:B------:R-:W-:-:S03]  /*0220*/  @P0 LEA R5, R6, UR5, 0x2 ;  /* 0x0000000506050c11 */ /* 0x000fc6000f8e10ff */
[----:B------:R-:W-:-:S06]  /*0230*/  @P0 LEA R2, R2, UR5, 0x2 ;  /* 0x0000000502020c11 */ /* 0x000fcc000f8e10ff */
[----:B------:R-:W0:Y:S04]  /*0240*/  @P0 LDS R2, [R2] ;  /* 0x0000000002020984 */ /* 0x000e280000000800 */
[----:B0-----:R0:W-:Y:S02]  /*0250*/  @P0 STS [R5], R2 ;  /* 0x0000000205000388 */ /* 0x0011e40000000800 */
.L_x_4:
[----:B------:R-:W-:Y:S05]  /*0260*/  BSYNC.RECONVERGENT B0 ;  /* 0x0000000000007941 */ /* 0x000fea0003800200 */
.L_x_3:
[----:B------:R-:W-:Y:S01]  /*0270*/  UISETP.GT.U32.AND UP0, UPT, UR7, 0x3, UPT ;  /* 0x000000030700788c */ /* 0x000fe2000bf04070 */
[----:B------:R-:W-:-:S08]  /*0280*/  IMAD.SHL.U32 R3, R3, 0x2, RZ ;  /* 0x0000000203037824 */ /* 0x000fd000078e00ff */
[----:B------:R-:W-:Y:S05]  /*0290*/  BRA.U UP0, `(.L_x_5) ;  /* 0xfffffffd00a87547 */ /* 0x000fea000b83ffff */
.L_x_2:
[----:B------:R-:W-:Y:S01]  /*02a0*/  BAR.SYNC.DEFER_BLOCKING 0x0 ;  /* 0x0000000000007b1d */ /* 0x000fe20000010000 */
[----:B------:R-:W-:-:S13]  /*02b0*/  ISETP.NE.AND P0, PT, R7, RZ, PT ;  /* 0x000000ff0700720c */ /* 0x000fda0003f05270 */
[----:B------:R-:W-:Y:S05]  /*02c0*/  @P0 EXIT ;  /* 0x000000000000094d */ /* 0x000fea0003800000 */
[----:B------:R-:W1:Y:S01]  /*02d0*/  S2UR UR5, SR_CgaCtaId ;  /* 0x00000000000579c3 */ /* 0x000e620000008800 */
[----:B------:R-:W-:-:S07]  /*02e0*/  UMOV UR4, 0x400 ;  /* 0x0000040000047882 */ /* 0x000fce0000000000 */
[----:B0-----:R-:W0:Y:S01]  /*02f0*/  LDC.64 R2, c[0x0][0x388] ;  /* 0x0000e200ff027b82 */ /* 0x001e220000000a00 */
[----:B-1----:R-:W-:-:S09]  /*0300*/  ULEA UR4, UR5, UR4, 0x18 ;  /* 0x0000000405047291 */ /* 0x002fd2000f8ec0ff */
[----:B------:R-:W0:Y:S04]  /*0310*/  LDS R5, [UR4] ;  /* 0x00000004ff057984 */ /* 0x000e280008000800 */
[----:B------:R-:W1:Y:S04]  /*0320*/  LDS R7, [UR4+0x400] ;  /* 0x00040004ff077984 */ /* 0x000e680008000800 */
[----:B0-----:R-:W-:Y:S04]  /*0330*/  STG.E desc[UR8][R2.64], R5 ;  /* 0x0000000502007986 */ /* 0x001fe8000c101908 */
[----:B-1----:R-:W-:Y:S01]  /*0340*/  STG.E desc[UR8][R2.64+0x4], R7 ;  /* 0x0000040702007986 */ /* 0x002fe2000c101908 */
[----:B------:R-:W-:Y:S05]  /*0350*/  EXIT ;  /* 0x000000000000794d */ /* 0x000fea0003800000 */
.L_x_6:
        /* <DEDUP_REMOVED lines=10> */
.L_x_21:


//--------------------- .text._Z24findMinWithCudaOneThreadPiS_i --------------------------
	.section	.text._Z24findMinWithCudaOneThreadPiS_i,"ax",@progbits
	.align	128
        .global         _Z24findMinWithCudaOneThreadPiS_i
        .type           _Z24findMinWithCudaOneThreadPiS_i,@function
        .size           _Z24findMinWithCudaOneThreadPiS_i,(.L_x_22 - _Z24findMinWithCudaOneThreadPiS_i)
        .other          _Z24findMinWithCudaOneThreadPiS_i,@"STO_CUDA_ENTRY STV_DEFAULT"
_Z24findMinWithCudaOneThreadPiS_i:
.text._Z24findMinWithCudaOneThreadPiS_i:
[----:B------:R-:W-:Y:S08]  /*0000*/  LDC R1, c[0x0][0x37c] ;  /* 0x0000df00ff017b82 */ /* 0x000ff00000000800 */
[----:B------:R-:W0:Y:S01]  /*0010*/  LDC.64 R2, c[0x0][0x380] ;  /* 0x0000e000ff027b82 */ /* 0x000e220000000a00 */
[----:B------:R-:W0:Y:S07]  /*0020*/  LDCU.64 UR4, c[0x0][0x358] ;  /* 0x00006b00ff0477ac */ /* 0x000e2e0008000a00 */
[----:B------:R-:W1:Y:S01]  /*0030*/  LDC R6, c[0x0][0x390] ;  /* 0x0000e400ff067b82 */ /* 0x000e620000000800 */
[----:B0-----:R-:W2:Y:S07]  /*0040*/  LDG.E R0, desc[UR4][R2.64] ;  /* 0x0000000402007981 */ /* 0x001eae000c1e1900 */
[----:B------:R-:W2:Y:S01]  /*0050*/  LDC.64 R4, c[0x0][0x388] ;  /* 0x0000e200ff047b82 */ /* 0x000ea20000000a00 */
[----:B-1----:R-:W-:Y:S01]  /*0060*/  ISETP.GE.AND P0, PT, R6, 0x2, PT ;  /* 0x000000020600780c */ /* 0x002fe20003f06270 */
[----:B--2---:R0:W-:-:S12]  /*0070*/  STG.E desc[UR4][R4.64], R0 ;  /* 0x0000000004007986 */ /* 0x0041d8000c101904 */
[----:B------:R-:W-:Y:S05]  /*0080*/  @!P0 EXIT ;  /* 0x000000000000894d */ /* 0x000fea0003800000 */
[C---:B------:R-:W-:Y:S02]  /*0090*/  VIADD R2, R6.reuse, 0xfffffffe ;  /* 0xfffffffe06027836 */ /* 0x040fe40000000000 */
[----:B------:R-:W-:-:S03]  /*00a0*/  VIADD R6, R6, 0xffffffff ;  /* 0xffffffff06067836 */ /* 0x000fc60000000000 */
[----:B------:R-:W-:Y:S01]  /*00b0*/  ISETP.GE.U32.AND P0, PT, R2, 0xf, PT ;  /* 0x0000000f0200780c */ /* 0x000fe20003f06070 */
[----:B------:R-:W-:Y:S01]  /*00c0*/  IMAD.MOV.U32 R2, RZ, RZ, 0x1 ;  /* 0x00000001ff027424 */ /* 0x000fe200078e00ff */
[----:B------:R-:W-:-:S11]  /*00d0*/  LOP3.LUT R8, R6, 0xf, RZ, 0xc0, !PT ;  /* 0x0000000f06087812 */ /* 0x000fd600078ec0ff */
[----:B------:R-:W-:Y:S05]  /*00e0*/  @!P0 BRA `(.L_x_7) ;  /* 0x0000000400dc8947 */ /* 0x000fea0003800000 */
[----:B------:R-:W1:Y:S01]  /*00f0*/  LDC.64 R2, c[0x0][0x380] ;  /* 0x0000e000ff027b82 */ /* 0x000e620000000a00 */
[----:B------:R-:W-:Y:S01]  /*0100*/  LOP3.LUT R7, R6, 0xfffffff0, RZ, 0xc0, !PT ;  /* 0xfffffff006077812 */ /* 0x000fe200078ec0ff */
[----:B------:R-:W-:-:S07]  /*0110*/  IMAD.MOV.U32 R9, RZ, RZ, 0x1 ;  /* 0x00000001ff097424 */ /* 0x000fce00078e00ff */
.L_x_8:
[----:B01----:R-:W-:-:S05]  /*0120*/  IMAD.WIDE.U32 R4, R9, 0x4, R2 ;  /* 0x0000000409047825 */ /* 0x003fca00078e0002 */
[----:B--2---:R-:W2:Y:S02]  /*0130*/  LDG.E R17, desc[UR4][R4.64] ;  /* 0x0000000404117981 */ /* 0x004ea4000c1e1900 */
[----:B--2---:R-:W-:-:S13]  /*0140*/  ISETP.GT.AND P0, PT, R0, R17, PT ;  /* 0x000000110000720c */ /* 0x004fda0003f04270 */
[----:B------:R-:W0:Y:S02]  /*0150*/  @P0 LDC.64 R10, c[0x0][0x388] ;  /* 0x0000e200ff0a0b82 */ /* 0x000e240000000a00 */
[----:B0-----:R-:W-:Y:S04]  /*0160*/  @P0 STG.E desc[UR4][R10.64], R17 ;  /* 0x000000110a000986 */ /* 0x001fe8000c101904 */
[----:B------:R0:W-:Y:S04]  /*0170*/  @P0 STG.E desc[UR4][R10.64+0x4], R9 ;  /* 0x000004090a000986 */ /* 0x0001e8000c101904 */
[----:B------:R-:W2:Y:S01]  /*0180*/  LDG.E R19, desc[UR4][R4.64+0x4] ;  /* 0x0000040404137981 */ /* 0x000ea2000c1e1900 */
[----:B------:R-:W-:-:S04]  /*0190*/  @P0 MOV R0, R17 ;  /* 0x0000001100000202 */ /* 0x000fc80000000f00 */
[----:B--2---:R-:W-:-:S13]  /*01a0*/  ISETP.GT.AND P0, PT, R0, R19, PT ;  /* 0x000000130000720c */ /* 0x004fda0003f04270 */
[----:B------:R-:W1:Y:S01]  /*01b0*/  @P0 LDC.64 R12, c[0x0][0x388] ;  /* 0x0000e200ff0c0b82 */ /* 0x000e620000000a00 */
[----:B------:R-:W-:-:S05]  /*01c0*/  @P0 VIADD R15, R9, 0x1 ;  /* 0x00000001090f0836 */ /* 0x000fca0000000000 */
[----:B-1----:R-:W-:Y:S04]  /*01d0*/  @P0 STG.E desc[UR4][R12.64+0x4], R15 ;  /* 0x0000040f0c000986 */ /* 0x002fe8000c101904 */
[----:B------:R1:W-:Y:S04]  /*01e0*/  @P0 STG.E desc[UR4][R12.64], R19 ;  /* 0x000000130c000986 */ /* 0x0003e8000c101904 */
[----:B------:R-:W2:Y:S01]  /*01f0*/  LDG.E R21, desc[UR4][R4.64+0x8] ;  /* 0x0000080404157981 */ /* 0x000ea2000c1e1900 */
[----:B------:R-:W-:-:S05]  /*0200*/  @P0 IMAD.MOV.U32 R0, RZ, RZ, R19 ;  /* 0x000000ffff000224 */ /* 0x000fca00078e0013 */
[----:B--2---:R-:W-:-:S13]  /*0210*/  ISETP.GT.AND P0, PT, R0, R21, PT ;  /* 0x000000150000720c */ /* 0x004fda0003f04270 */
[----:B0-----:R-:W0:Y:S01]  /*0220*/  @P0 LDC.64 R10, c[0x0][0x388] ;  /* 0x0000e200ff0a0b82 */ /* 0x001e220000000a00 */
[----:B------:R-:W-:-:S05]  /*0230*/  @P0 VIADD R17, R9, 0x2 ;  /* 0x0000000209110836 */ /* 0x000fca0000000000 */
[----:B0-----:R-:W-:Y:S04]  /*0240*/  @P0 STG.E desc[UR4][R10.64+0x4], R17 ;  /* 0x000004110a000986 */ /* 0x001fe8000c101904 */
[----:B------:R0:W-:Y:S04]  /*0250*/  @P0 STG.E desc[UR4][R10.64], R21 ;  /* 0x000000150a000986 */ /* 0x0001e8000c101904 */
[----:B------:R-:W2:Y:S01]  /*0260*/  LDG.E R23, desc[UR4][R4.64+0xc] ;  /* 0x00000c0404177981 */ /* 0x000ea2000c1e1900 */
[----:B------:R-:W-:-:S05]  /*0270*/  @P0 IMAD.MOV.U32 R0, RZ, RZ, R21 ;  /* 0x000000ffff000224 */ /* 0x000fca00078e0015 */
[----:B--2---:R-:W-:-:S13]  /*0280*/  ISETP.GT.AND P0, PT, R0, R23, PT ;  /* 0x000000170000720c */ /* 0x004fda0003f04270 */
[----:B-1----:R-:W1:Y:S01]  /*0290*/  @P0 LDC.64 R12, c[0x0][0x388] ;  /* 0x0000e200ff0c0b82 */ /* 0x002e620000000a00 */
[----:B------:R-:W-:-:S05]  /*02a0*/  @P0 IADD3 R15, PT, PT, R9, 0x3, RZ ;  /* 0x00000003090f0810 */ /* 0x000fca0007ffe0ff */
        /* <DEDUP_REMOVED lines=13> */
[----:B------:R-:W-:-:S05]  /*0380*/  @P0 VIADD R15, R9, 0x5 ;  /* 0x00000005090f0836 */ /* 0x000fca0000000000 */
[----:B-1----:R-:W-:Y:S04]  /*0390*/  @P0 STG.E desc[UR4][R12.64+0x4], R15 ;  /* 0x0000040f0c000986 */ /* 0x002fe8000c101904 */
[----:B------:R1:W-:Y:S04]  /*03a0*/  @P0 STG.E desc[UR4][R12.64], R21 ;  /* 0x000000150c000986 */ /* 0x0003e8000c101904 */
[----:B------:R-:W2:Y:S01]  /*03b0*/  LDG.E R23, desc[UR4][R4.64+0x18] ;  /* 0x0000180404177981 */ /* 0x000ea2000c1e1900 */
[----:B------:R-:W-:-:S04]  /*03c0*/  @P0 MOV R0, R21 ;  /* 0x0000001500000202 */ /* 0x000fc80000000f00 */
        /* <DEDUP_REMOVED lines=13> */
[----:B------:R-:W-:-:S05]  /*04a0*/  @P0 IMAD.MOV.U32 R0, RZ, RZ, R19 ;  /* 0x000000ffff000224 */ /* 0x000fca00078e0013 */
[----:B--2---:R-:W-:-:S13]  /*04b0*/  ISETP.GT.AND P0, PT, R0, R21, PT ;  /* 0x000000150000720c */ /* 0x004fda0003f04270 */
[----:B0-----:R-:W0:Y:S01]  /*04c0*/  @P0 LDC.64 R10, c[0x0][0x388] ;  /* 0x0000e200ff0a0b82 */ /* 0x001e220000000a00 */
[----:B------:R-:W-:-:S05]  /*04d0*/  @P0 IADD3 R17, PT, PT, R9, 0x8, RZ ;  /* 0x0000000809110810 */ /* 0x000fca0007ffe0ff */
        /* <DEDUP_REMOVED lines=42> */
[----:B0-----:R2:W-:Y:S04]  /*0780*/  @P0 STG.E desc[UR4][R10.64+0x4], R17 ;  /* 0x000004110a000986 */ /* 0x0015e8000c101904 */
[----:B------:R2:W-:Y:S04]  /*0790*/  @P0 STG.E desc[UR4][R10.64], R21 ;  /* 0x000000150a000986 */ /* 0x0005e8000c101904 */
[----:B------:R-:W3:Y:S01]  /*07a0*/  LDG.E R23, desc[UR4][R4.64+0x3c] ;  /* 0x00003c0404177981 */ /* 0x000ee2000c1e1900 */
[----:B------:R-:W-:Y:S02]  /*07b0*/  @P0 IMAD.MOV.U32 R0, RZ, RZ, R21 ;  /* 0x000000ffff000224 */ /* 0x000fe400078e0015 */
[----:B------:R-:W-:-:S02]  /*07c0*/  VIADD R14, R9, 0xf ;  /* 0x0000000f090e7836 */ /* 0x000fc40000000000 */
[----:B------:R-:W-:-:S03]  /*07d0*/  VIADD R9, R9, 0x10 ;  /* 0x0000001009097836 */ /* 0x000fc60000000000 */
[----:B------:R-:W-:Y:S02]  /*07e0*/  ISETP.NE.AND P1, PT, R14, R7, PT ;  /* 0x000000070e00720c */ /* 0x000fe40003f25270 */
[----:B---3--:R-:W-:-:S13]  /*07f0*/  ISETP.GT.AND P0, PT, R0, R23, PT ;  /* 0x000000170000720c */ /* 0x008fda0003f04270 */
[----:B-1----:R-:W0:Y:S01]  /*0800*/  @P0 LDC.64 R12, c[0x0][0x388] ;  /* 0x0000e200ff0c0b82 */ /* 0x002e220000000a00 */
[----:B------:R-:W-:Y:S01]  /*0810*/  @P0 MOV R0, R23 ;  /* 0x0000001700000202 */ /* 0x000fe20000000f00 */
[----:B0-----:R2:W-:Y:S04]  /*0820*/  @P0 STG.E desc[UR4][R12.64], R23 ;  /* 0x000000170c000986 */ /* 0x0015e8000c101904 */
[----:B------:R2:W-:Y:S01]  /*0830*/  @P0 STG.E desc[UR4][R12.64+0x4], R14 ;  /* 0x0000040e0c000986 */ /* 0x0005e2000c101904 */
[----:B------:R-:W-:Y:S05]  /*0840*/  @P1 BRA `(.L_x_8) ;  /* 0xfffffff800341947 */ /* 0x000fea000383ffff */
[----:B------:R-:W-:-:S07]  /*0850*/  IMAD.MOV.U32 R2, RZ, RZ, R9 ;  /* 0x000000ffff027224 */ /* 0x000fce00078e0009 */
.L_x_7:
[----:B------:R-:W-:-:S13]  /*0860*/  ISETP.NE.AND P0, PT, R8, RZ, PT ;  /* 0x000000ff0800720c */ /* 0x000fda0003f05270 */
[----:B------:R-:W-:Y:S05]  /*0870*/  @!P0 EXIT ;  /* 0x000000000000894d */ /* 0x000fea0003800000 */
[----:B------:R-:W-:Y:S02]  /*0880*/  ISETP.GE.U32.AND P1, PT, R8, 0x8, PT ;  /* 0x000000080800780c */ /* 0x000fe40003f26070 */
[----:B--2---:R-:W-:-:S04]  /*0890*/  LOP3.LUT R12, R6, 0x7, RZ, 0xc0, !PT ;  /* 0x00000007060c7812 */ /* 0x004fc800078ec0ff */
[----:B------:R-:W-:-:S07]  /*08a0*/  ISETP.NE.AND P0, PT, R12, RZ, PT ;  /* 0x000000ff0c00720c */ /* 0x000fce0003f05270 */
[----:B------:R-:W-:Y:S06]  /*08b0*/  @!P1 BRA `(.L_x_9) ;  /* 0x0000000000e89947 */ /* 0x000fec0003800000 */
[----:B0-----:R-:W0:Y:S02]  /*08c0*/  LDC.64 R4, c[0x0][0x380] ;  /* 0x0000e000ff047b82 */ /* 0x001e240000000a00 */
[----:B0-----:R-:W-:-:S05]  /*08d0*/  IMAD.WIDE.U32 R4, R2, 0x4, R4 ;  /* 0x0000000402047825 */ /* 0x001fca00078e0004 */
[----:B------:R-:W2:Y:S02]  /*08e0*/  LDG.E R7, desc[UR4][R4.64] ;  /* 0x0000000404077981 */ /* 0x000ea4000c1e1900 */
[----:B--2---:R-:W-:-:S13]  /*08f0*/  ISETP.GT.AND P1, PT, R0, R7, PT ;  /* 0x000000070000720c */ /* 0x004fda0003f24270 */
[----:B------:R-:W0:Y:S02]  /*0900*/  @P1 LDC.64 R8, c[0x0][0x388] ;  /* 0x0000e200ff081b82 */ /* 0x000e240000000a00 */
[----:B0-----:R-:W-:Y:S04]  /*0910*/  @P1 STG.E desc[UR4][R8.64], R7 ;  /* 0x0000000708001986 */ /* 0x001fe8000c101904 */
[----:B------:R0:W-:Y:S04]  /*0920*/  @P1 STG.E desc[UR4][R8.64+0x4], R2 ;  /* 0x0000040208001986 */ /* 0x0001e8000c101904 */
[----:B------:R-:W2:Y:S01]  /*0930*/  LDG.E R13, desc[UR4][R4.64+0x4] ;  /* 0x00000404040d7981 */ /* 0x000ea2000c1e1900 */
[----:B------:R-:W-:-:S05]  /*0940*/  @P1 IMAD.MOV.U32 R0, RZ, RZ, R7 ;  /* 0x000000ffff001224 */ /* 0x000fca00078e0007 */
[----:B--2---:R-:W-:-:S13]  /*0950*/  ISETP.GT.AND P1, PT, R0, R13, PT ;  /* 0x0000000d0000720c */ /* 0x004fda0003f24270 */
[----:B------:R-:W1:Y:S01]  /*0960*/  @P1 LDC.64 R10, c[0x0][0x388] ;  /* 0x0000e200ff0a1b82 */ /* 0x000e620000000a00 */
        /* <DEDUP_REMOVED lines=36> */
[----:B0-----:R2:W-:Y:S04]  /*0bb0*/  @P1 STG.E desc[UR4][R8.64+0x4], R7 ;  /* 0x0000040708001986 */ /* 0x0015e8000c101904 */
[----:B------:R2:W-:Y:S04]  /*0bc0*/  @P1 STG.E desc[UR4][R8.64], R17 ;  /* 0x0000001108001986 */ /* 0x0005e8000c101904 */
[----:B------:R-:W3:Y:S01]  /*0bd0*/  LDG.E R13, desc[UR4][R4.64+0x1c] ;  /* 0x00001c04040d7981 */ /* 0x000ee2000c1e1900 */
[----:B------:R-:W-:-:S05]  /*0be0*/  @P1 IMAD.MOV.U32 R0, RZ, RZ, R17 ;  /* 0x000000ffff001224 */ /* 0x000fca00078e0011 */
[----:B---3--:R-:W-:-:S13]  /*0bf0*/  ISETP.GT.AND P1, PT, R0, R13, PT ;  /* 0x0000000d0000720c */ /* 0x008fda0003f24270 */
[----:B-1----:R-:W0:Y:S01]  /*0c00*/  @P1 LDC.64 R10, c[0x0][0x388] ;  /* 0x0000e200ff0a1b82 */ /* 0x002e220000000a00 */
[C---:B------:R-:W-:Y:S01]  /*0c10*/  @P1 VIADD R3, R2.reuse, 0x7 ;  /* 0x0000000702031836 */ /* 0x040fe20000000000 */
[----:B------:R-:W-:Y:S01]  /*0c20*/  @P1 MOV R0, R13 ;  /* 0x0000000d00001202 */ /* 0x000fe20000000f00 */
[----:B------:R-:W-:-:S03]  /*0c30*/  VIADD R2, R2, 0x8 ;  /* 0x0000000802027836 */ /* 0x000fc60000000000 */
[----:B0-----:R2:W-:Y:S04]  /*0c40*/  @P1 STG.E desc[UR4][R10.64+0x4], R3 ;  /* 0x000004030a001986 */ /* 0x0015e8000c101904 */
[----:B------:R2:W-:Y:S02]  /*0c50*/  @P1 STG.E desc[UR4][R10.64], R13 ;  /* 0x0000000d0a001986 */ /* 0x0005e4000c101904 */
.L_x_9:
        /* <DEDUP_REMOVED lines=35> */
.L_x_10:
[----:B------:R-:W-:Y:S05]  /*0e90*/  @!P0 EXIT ;  /* 0x000000000000894d */ /* 0x000fea0003800000 */
[----:B0-----:R-:W0:Y:S01]  /*0ea0*/  LDC.64 R4, c[0x0][0x380] ;  /* 0x0000e000ff047b82 */ /* 0x001e220000000a00 */
[----:B------:R-:W-:Y:S02]  /*0eb0*/  IMAD.MOV R3, RZ, RZ, -R3 ;  /* 0x000000ffff037224 */ /* 0x000fe400078e0a03 */
[----:B0-----:R-:W-:-:S07]  /*0ec0*/  IMAD.WIDE.U32 R4, R2, 0x4, R4 ;  /* 0x0000000402047825 */ /* 0x001fce00078e0004 */
.L_x_11:
[----:B--2---:R0:W2:Y:S01]  /*0ed0*/  LDG.E R9, desc[UR4][R4.64] ;  /* 0x0000000404097981 */ /* 0x0040a2000c1e1900 */
[----:B------:R-:W-:-:S05]  /*0ee0*/  VIADD R3, R3, 0x1 ;  /* 0x0000000103037836 */ /* 0x000fca0000000000 */
[----:B------:R-:W-:Y:S02]  /*0ef0*/  ISETP.NE.AND P2, PT, R3, RZ, PT ;  /* 0x000000ff0300720c */ /* 0x000fe40003f45270 */
[----:B0-----:R-:W-:-:S05]  /*0f00*/  IADD3 R4, P1, PT, R4, 0x4, RZ ;  /* 0x0000000404047810 */ /* 0x001fca0007f3e0ff */
[----:B------:R-:W-:Y:S01]  /*0f10*/  IMAD.X R5, RZ, RZ, R5, P1 ;  /* 0x000000ffff057224 */ /* 0x000fe200008e0605 */
[----:B--2---:R-:W-:-:S13]  /*0f20*/  ISETP.GT.AND P0, PT, R0, R9, PT ;  /* 0x000000090000720c */ /* 0x004fda0003f04270 */
[----:B------:R-:W0:Y:S01]  /*0f30*/  @P0 LDC.64 R6, c[0x0][0x388] ;  /* 0x0000e200ff060b82 */ /* 0x000e220000000a00 */
[----:B------:R-:W-:Y:S01]  /*0f40*/  @P0 MOV R0, R9 ;  /* 0x0000000900000202 */ /* 0x000fe20000000f00 */
[----:B0-----:R-:W-:Y:S04]  /*0f50*/  @P0 STG.E desc[UR4][R6.64], R9 ;  /* 0x0000000906000986 */ /* 0x001fe8000c101904 */
[----:B------:R0:W-:Y:S02]  /*0f60*/  @P0 STG.E desc[UR4][R6.64+0x4], R2 ;  /* 0x0000040206000986 */ /* 0x0001e4000c101904 */
[----:B0-----:R-:W-:Y:S01]  /*0f70*/  VIADD R2, R2, 0x1 ;  /* 0x0000000102027836 */ /* 0x001fe20000000000 */
[----:B------:R-:W-:Y:S06]  /*0f80*/  @P2 BRA `(.L_x_11) ;  /* 0xfffffffc00d02947 */ /* 0x000fec000383ffff */
[----:B------:R-:W-:Y:S05]  /*0f90*/  EXIT ;  /* 0x000000000000794d */ /* 0x000fea0003800000 */
.L_x_12:
        /* <DEDUP_REMOVED lines=14> */
.L_x_22:


//--------------------- .text._Z12addWith1TpNOPfPKfS1_i --------------------------
	.section	.text._Z12addWith1TpNOPfPKfS1_i,"ax",@progbits
	.align	128
        .global         _Z12addWith1TpNOPfPKfS1_i
        .type           _Z12addWith1TpNOPfPKfS1_i,@function
        .size           _Z12addWith1TpNOPfPKfS1_i,(.L_x_23 - _Z12addWith1TpNOPfPKfS1_i)
        .other          _Z12addWith1TpNOPfPKfS1_i,@"STO_CUDA_ENTRY STV_DEFAULT"
_Z12addWith1TpNOPfPKfS1_i:
.text._Z12addWith1TpNOPfPKfS1_i:
[----:B------:R-:W-:Y:S08]  /*0000*/  LDC R1, c[0x0][0x37c] ;  /* 0x0000df00ff017b82 */ /* 0x000ff00000000800 */
[----:B------:R-:W0:Y:S02]  /*0010*/  LDC R0, c[0x0][0x398] ;  /* 0x0000e600ff007b82 */ /* 0x000e240000000800 */
[----:B0-----:R-:W-:-:S13]  /*0020*/  ISETP.GE.AND P0, PT, R0, 0x1, PT ;  /* 0x000000010000780c */ /* 0x001fda0003f06270 */
[----:B------:R-:W-:Y:S05]  /*0030*/  @!P0 EXIT ;  /* 0x000000000000894d */ /* 0x000fea0003800000 */
[----:B------:R-:W0:Y:S02]  /*0040*/  S2UR UR4, SR_CTAID.X ;  /* 0x00000000000479c3 */ /* 0x000e240000002500 */
[----:B0-----:R-:W-:Y:S01]  /*0050*/  IMAD R9, R0, UR4, RZ ;  /* 0x0000000400097c24 */ /* 0x001fe2000f8e02ff */
[----:B------:R-:W0:Y:S04]  /*0060*/  LDCU.64 UR4, c[0x0][0x358] ;  /* 0x00006b00ff0477ac */ /* 0x000e280008000a00 */
[----:B------:R-:W-:-:S04]  /*0070*/  IADD3 R0, PT, PT, R9, R0, RZ ;  /* 0x0000000009007210 */ /* 0x000fc80007ffe0ff */
[----:B------:R-:W-:-:S04]  /*0080*/  VIADDMNMX R2, R9, 0x1, R0, !PT ;  /* 0x0000000109027846 */ /* 0x000fc80007800100 */
[CC--:B------:R-:W-:Y:S02]  /*0090*/  IADD3 R3, PT, PT, -R9.reuse, R2.reuse, RZ ;  /* 0x0000000209037210 */ /* 0x0c0fe40007ffe1ff */
[----:B------:R-:W-:Y:S02]  /*00a0*/  IADD3 R2, PT, PT, R9, -R2, RZ ;  /* 0x8000000209027210 */ /* 0x000fe40007ffe0ff */
[----:B------:R-:W-:Y:S02]  /*00b0*/  LOP3.LUT P0, R3, R3, 0x3, RZ, 0xc0, !PT ;  /* 0x0000000303037812 */ /* 0x000fe4000780c0ff */
[----:B------:R-:W-:-:S11]  /*00c0*/  ISETP.GT.U32.AND P1, PT, R2, -0x4, PT ;  /* 0xfffffffc0200780c */ /* 0x000fd60003f24070 */
[----:B0-----:R-:W-:Y:S05]  /*00d0*/  @!P0 BRA `(.L_x_13) ;  /* 0x00000000003c8947 */ /* 0x001fea0003800000 */
[----:B------:R-:W0:Y:S01]  /*00e0*/  LDC.64 R12, c[0x0][0x390] ;  /* 0x0000e400ff0c7b82 */ /* 0x000e220000000a00 */
[----:B------:R-:W-:-:S07]  /*00f0*/  IADD3 R8, PT, PT, -R3, RZ, RZ ;  /* 0x000000ff03087210 */ /* 0x000fce0007ffe1ff */
[----:B------:R-:W1:Y:S08]  /*0100*/  LDC.64 R10, c[0x0][0x380] ;  /* 0x0000e000ff0a7b82 */ /* 0x000e700000000a00 */
[----:B------:R-:W2:Y:S02]  /*0110*/  LDC.64 R14, c[0x0][0x388] ;  /* 0x0000e200ff0e7b82 */ /* 0x000ea40000000a00 */
.L_x_14:
[----:B0-----:R-:W-:-:S04]  /*0120*/  IMAD.WIDE R4, R9, 0x4, R12 ;  /* 0x0000000409047825 */ /* 0x001fc800078e020c */
[C---:B--2---:R-:W-:Y:S02]  /*0130*/  IMAD.WIDE R6, R9.reuse, 0x4, R14 ;  /* 0x0000000409067825 */ /* 0x044fe400078e020e */
[----:B------:R-:W2:Y:S04]  /*0140*/  LDG.E R5, desc[UR4][R4.64] ;  /* 0x0000000404057981 */ /* 0x000ea8000c1e1900 */
[----:B------:R-:W2:Y:S01]  /*0150*/  LDG.E R6, desc[UR4][R6.64] ;  /* 0x0000000406067981 */ /* 0x000ea2000c1e1900 */
[----:B------:R-:W-:Y:S01]  /*0160*/  IADD3 R8, PT, PT, R8, 0x1, RZ ;  /* 0x0000000108087810 */ /* 0x000fe20007ffe0ff */
[C---:B-1-3--:R-:W-:Y:S01]  /*0170*/  IMAD.WIDE R2, R9.reuse, 0x4, R10 ;  /* 0x0000000409027825 */ /* 0x04afe200078e020a */
[----:B------:R-:W-:Y:S02]  /*0180*/  IADD3 R9, PT, PT, R9, 0x1, RZ ;  /* 0x0000000109097810 */ /* 0x000fe40007ffe0ff */
[----:B------:R-:W-:Y:S01]  /*0190*/  ISETP.NE.AND P0, PT, R8, RZ, PT ;  /* 0x000000ff0800720c */ /* 0x000fe20003f05270 */
[----:B--2---:R-:W-:-:S05]  /*01a0*/  FADD R17, R6, R5 ;  /* 0x0000000506117221 */ /* 0x004fca0000000000 */
[----:B------:R3:W-:Y:S07]  /*01b0*/  STG.E desc[UR4][R2.64], R17 ;  /* 0x0000001102007986 */ /* 0x0007ee000c101904 */
[----:B------:R-:W-:Y:S05]  /*01c0*/  @P0 BRA `(.L_x_14) ;  /* 0xfffffffc00d40947 */ /* 0x000fea000383ffff */
.L_x_13:
[----:B------:R-:W-:Y:S05]  /*01d0*/  @P1 EXIT ;  /* 0x000000000000194d */ /* 0x000fea0003800000 */
[----:B------:R-:W0:Y:S01]  /*01e0*/  LDC.64 R6, c[0x0][0x388] ;  /* 0x0000e200ff067b82 */ /* 0x000e220000000a00 */
[----:B------:R-:W-:-:S04]  /*01f0*/  IADD3 R8, PT, PT, R0, -R9, RZ ;  /* 0x8000000900087210 */ /* 0x000fc80007ffe0ff */
[----:B------:R-:W-:-:S03]  /*0200*/  ISETP.GT.AND P1, PT, R8, 0xc, PT ;  /* 0x0000000c0800780c */ /* 0x000fc60003f24270 */
[----:B---3--:R-:W1:Y:S08]  /*0210*/  LDC.64 R2, c[0x0][0x380] ;  /* 0x0000e000ff027b82 */ /* 0x008e700000000a00 */
[----:B------:R-:W2:Y:S01]  /*0220*/  LDC.64 R4, c[0x0][0x390] ;  /* 0x0000e400ff047b82 */ /* 0x000ea20000000a00 */
[----:B0-----:R-:W-:-:S04]  /*0230*/  IADD3 R6, P0, PT, R6, 0x8, RZ ;  /* 0x0000000806067810 */ /* 0x001fc80007f1e0ff */
[----:B------:R-:W-:Y:S02]  /*0240*/  IADD3.X R7, PT, PT, RZ, R7, RZ, P0, !PT ;  /* 0x00000007ff077210 */ /* 0x000fe400007fe4ff */
[----:B------:R-:W-:Y:S02]  /*0250*/  PLOP3.LUT P0, PT, PT, PT, PT, 0x80, 0x8 ;  /* 0x000000000008781c */ /* 0x000fe40003f0f070 */
[----:B-1----:R-:W-:-:S04]  /*0260*/  IADD3 R2, P3, PT, R2, 0x8, RZ ;  /* 0x0000000802027810 */ /* 0x002fc80007f7e0ff */
[----:B------:R-:W-:Y:S02]  /*0270*/  IADD3.X R3, PT, PT, RZ, R3, RZ, P3, !PT ;  /* 0x00000003ff037210 */ /* 0x000fe40001ffe4ff */
[----:B--2---:R-:W-:-:S04]  /*0280*/  IADD3 R4, P2, PT, R4, 0x8, RZ ;  /* 0x0000000804047810 */ /* 0x004fc80007f5e0ff */
[----:B------:R-:W-:Y:S01]  /*0290*/  IADD3.X R5, PT, PT, RZ, R5, RZ, P2, !PT ;  /* 0x00000005ff057210 */ /* 0x000fe200017fe4ff */
[----:B------:R-:W-:Y:S08]  /*02a0*/  @!P1 BRA `(.L_x_15) ;  /* 0x0000000400509947 */ /* 0x000ff00003800000 */
[----:B------:R-:W-:Y:S02]  /*02b0*/  PLOP3.LUT P0, PT, PT, PT, PT, 0x8, 0x80 ;  /* 0x000000000080781c */ /* 0x000fe40003f0e170 */
[----:B------:R-:W-:-:S11]  /*02c0*/  IADD3 R8, PT, PT, R0, -0xc, RZ ;  /* 0xfffffff400087810 */ /* 0x000fd60007ffe0ff */
.L_x_16:
[----:B0-----:R-:W-:-:S04]  /*02d0*/  IMAD.WIDE R14, R9, 0x4, R6 ;  /* 0x00000004090e7825 */ /* 0x001fc800078e0206 */
[C---:B------:R-:W-:Y:S01]  /*02e0*/  IMAD.WIDE R12, R9.reuse, 0x4, R4 ;  /* 0x00000004090c7825 */ /* 0x040fe200078e0204 */
[----:B------:R-:W2:Y:S04]  /*02f0*/  LDG.E R16, desc[UR4][R14.64+-0x8] ;  /* 0xfffff8040e107981 */ /* 0x000ea8000c1e1900 */
[----:B------:R-:W2:Y:S01]  /*0300*/  LDG.E R17, desc[UR4][R12.64+-0x8] ;  /* 0xfffff8040c117981 */ /* 0x000ea2000c1e1900 */
[----:B------:R-:W-:-:S04]  /*0310*/  IMAD.WIDE R10, R9, 0x4, R2 ;  /* 0x00000004090a7825 */ /* 0x000fc800078e0202 */
[----:B--2---:R-:W-:-:S05]  /*0320*/  FADD R17, R16, R17 ;  /* 0x0000001110117221 */ /* 0x004fca0000000000 */
[----:B------:R0:W-:Y:S04]  /*0330*/  STG.E desc[UR4][R10.64+-0x8], R17 ;  /* 0xfffff8110a007986 */ /* 0x0001e8000c101904 */
[----:B------:R-:W2:Y:S04]  /*0340*/  LDG.E R16, desc[UR4][R14.64+-0x4] ;  /* 0xfffffc040e107981 */ /* 0x000ea8000c1e1900 */
[----:B------:R-:W2:Y:S02]  /*0350*/  LDG.E R19, desc[UR4][R12.64+-0x4] ;  /* 0xfffffc040c137981 */ /* 0x000ea4000c1e1900 */
[----:B--2---:R-:W-:-:S05]  /*0360*/  FADD R21, R16, R19 ;  /* 0x0000001310157221 */ /* 0x004fca0000000000 */
[----:B------:R1:W-:Y:S04]  /*0370*/  STG.E desc[UR4][R10.64+-0x4], R21 ;  /* 0xfffffc150a007986 */ /* 0x0003e8000c101904 */
[----:B------:R-:W2:Y:S04]  /*0380*/  LDG.E R16, desc[UR4][R14.64] ;  /* 0x000000040e107981 */ /* 0x000ea8000c1e1900 */
[----:B------:R-:W2:Y:S02]  /*0390*/  LDG.E R19, desc[UR4][R12.64] ;  /* 0x000000040c137981 */ /* 0x000ea4000c1e1900 */
[----:B--2---:R-:W-:-:S05]  /*03a0*/  FADD R23, R16, R19 ;  /* 0x0000001310177221 */ /* 0x004fca0000000000 */
[----:B------:R-:W-:Y:S04]  /*03b0*/  STG.E desc[UR4][R10.64], R23 ;  /* 0x000000170a007986 */ /* 0x000fe8000c101904 */
[----:B------:R-:W2:Y:S04]  /*03c0*/  LDG.E R16, desc[UR4][R14.64+0x4] ;  /* 0x000004040e107981 */ /* 0x000ea8000c1e1900 */
[----:B------:R-:W2:Y:S01]  /*03d0*/  LDG.E R19, desc[UR4][R12.64+0x4] ;  /* 0x000004040c137981 */ /* 0x000ea2000c1e1900 */
[----:B------:R-:W-:Y:S01]  /*03e0*/  IADD3 R27, PT, PT, R9, 0x4, RZ ;  /* 0x00000004091b7810 */ /* 0x000fe20007ffe0ff */
[----:B--2---:R-:W-:-:S04]  /*03f0*/  FADD R25, R16, R19 ;  /* 0x0000001310197221 */ /* 0x004fc80000000000 */
[----:B------:R-:W-:-:S04]  /*0400*/  IMAD.WIDE R18, R27, 0x4, R6 ;  /* 0x000000041b127825 */ /* 0x000fc800078e0206 */
[C---:B0-----:R-:W-:Y:S01]  /*0410*/  IMAD.WIDE R16, R27.reuse, 0x4, R4 ;  /* 0x000000041b107825 */ /* 0x041fe200078e0204 */
[----:B------:R0:W-:Y:S04]  /*0420*/  STG.E desc[UR4][R10.64+0x4], R25 ;  /* 0x000004190a007986 */ /* 0x0001e8000c101904 */
[----:B------:R-:W2:Y:S04]  /*0430*/  LDG.E R22, desc[UR4][R18.64+-0x8] ;  /* 0xfffff80412167981 */ /* 0x000ea8000c1e1900 */
[----:B------:R-:W2:Y:S01]  /*0440*/  LDG.E R29, desc[UR4][R16.64+-0x8] ;  /* 0xfffff804101d7981 */ /* 0x000ea2000c1e1900 */
[----:B-1----:R-:W-:-:S04]  /*0450*/  IMAD.WIDE R20, R27, 0x4, R2 ;  /* 0x000000041b147825 */ /* 0x002fc800078e0202 */
[----:B--2---:R-:W-:-:S05]  /*0460*/  FADD R29, R22, R29 ;  /* 0x0000001d161d7221 */ /* 0x004fca0000000000 */
[----:B------:R1:W-:Y:S04]  /*0470*/  STG.E desc[UR4][R20.64+-0x8], R29 ;  /* 0xfffff81d14007986 */ /* 0x0003e8000c101904 */
[----:B------:R-:W2:Y:S04]  /*0480*/  LDG.E R12, desc[UR4][R18.64+-0x4] ;  /* 0xfffffc04120c7981 */ /* 0x000ea8000c1e1900 */
[----:B------:R-:W2:Y:S02]  /*0490*/  LDG.E R13, desc[UR4][R16.64+-0x4] ;  /* 0xfffffc04100d7981 */ /* 0x000ea4000c1e1900 */
[----:B--2---:R-:W-:-:S05]  /*04a0*/  FADD R15, R12, R13 ;  /* 0x0000000d0c0f7221 */ /* 0x004fca0000000000 */
[----:B------:R2:W-:Y:S04]  /*04b0*/  STG.E desc[UR4][R20.64+-0x4], R15 ;  /* 0xfffffc0f14007986 */ /* 0x0005e8000c101904 */
[----:B------:R-:W3:Y:S04]  /*04c0*/  LDG.E R12, desc[UR4][R18.64] ;  /* 0x00000004120c7981 */ /* 0x000ee8000c1e1900 */
[----:B0-----:R-:W3:Y:S02]  /*04d0*/  LDG.E R11, desc[UR4][R16.64] ;  /* 0x00000004100b7981 */ /* 0x001ee4000c1e1900 */
[----:B---3--:R-:W-:-:S05]  /*04e0*/  FADD R23, R12, R11 ;  /* 0x0000000b0c177221 */ /* 0x008fca0000000000 */
[----:B------:R0:W-:Y:S04]  /*04f0*/  STG.E desc[UR4][R20.64], R23 ;  /* 0x0000001714007986 */ /* 0x0001e8000c101904 */
[----:B------:R-:W3:Y:S04]  /*0500*/  LDG.E R10, desc[UR4][R18.64+0x4] ;  /* 0x00000404120a7981 */ /* 0x000ee8000c1e1900 */
[----:B------:R-:W3:Y:S01]  /*0510*/  LDG.E R11, desc[UR4][R16.64+0x4] ;  /* 0x00000404100b7981 */ /* 0x000ee2000c1e1900 */
[----:B------:R-:W-:-:S05]  /*0520*/  IADD3 R27, PT, PT, R9, 0x8, RZ ;  /* 0x00000008091b7810 */ /* 0x000fca0007ffe0ff */
[----:B------:R-:W-:-:S04]  /*0530*/  IMAD.WIDE R12, R27, 0x4, R6 ;  /* 0x000000041b0c7825 */ /* 0x000fc800078e0206 */
[----:B---3--:R-:W-:Y:S01]  /*0540*/  FADD R25, R10, R11 ;  /* 0x0000000b0a197221 */ /* 0x008fe20000000000 */
[----:B------:R-:W-:-:S04]  /*0550*/  IMAD.WIDE R10, R27, 0x4, R4 ;  /* 0x000000041b0a7825 */ /* 0x000fc800078e0204 */
[----:B------:R3:W-:Y:S04]  /*0560*/  STG.E desc[UR4][R20.64+0x4], R25 ;  /* 0x0000041914007986 */ /* 0x0007e8000c101904 */
[----:B------:R-:W4:Y:S04]  /*0570*/  LDG.E R22, desc[UR4][R12.64+-0x8] ;  /* 0xfffff8040c167981 */ /* 0x000f28000c1e1900 */
[----:B-1----:R-:W4:Y:S01]  /*0580*/  LDG.E R29, desc[UR4][R10.64+-0x8] ;  /* 0xfffff8040a1d7981 */ /* 0x002f22000c1e1900 */
[----:B--2---:R-:W-:-:S04]  /*0590*/  IMAD.WIDE R14, R27, 0x4, R2 ;  /* 0x000000041b0e7825 */ /* 0x004fc800078e0202 */
[----:B----4-:R-:W-:-:S05]  /*05a0*/  FADD R29, R22, R29 ;  /* 0x0000001d161d7221 */ /* 0x010fca0000000000 */
[----:B------:R-:W-:Y:S04]  /*05b0*/  STG.E desc[UR4][R14.64+-0x8], R29 ;  /* 0xfffff81d0e007986 */ /* 0x000fe8000c101904 */
[----:B------:R-:W0:Y:S04]  /*05c0*/  LDG.E R16, desc[UR4][R12.64+-0x4] ;  /* 0xfffffc040c107981 */ /* 0x000e28000c1e1900 */
[----:B------:R-:W0:Y:S02]  /*05d0*/  LDG.E R17, desc[UR4][R10.64+-0x4] ;  /* 0xfffffc040a117981 */ /* 0x000e24000c1e1900 */
[----:B0-----:R-:W-:-:S05]  /*05e0*/  FADD R23, R16, R17 ;  /* 0x0000001110177221 */ /* 0x001fca0000000000 */
[----:B------:R0:W-:Y:S04]  /*05f0*/  STG.E desc[UR4][R14.64+-0x4], R23 ;  /* 0xfffffc170e007986 */ /* 0x0001e8000c101904 */
[----:B------:R-:W3:Y:S04]  /*0600*/  LDG.E R16, desc[UR4][R12.64] ;  /* 0x000000040c107981 */ /* 0x000ee8000c1e1900 */
[----:B------:R-:W3:Y:S02]  /*0610*/  LDG.E R17, desc[UR4][R10.64] ;  /* 0x000000040a117981 */ /* 0x000ee4000c1e1900 */
[----:B---3--:R-:W-:-:S05]  /*0620*/  FADD R25, R16, R17 ;  /* 0x0000001110197221 */ /* 0x008fca0000000000 */
[----:B------:R-:W-:Y:S04]  /*0630*/  STG.E desc[UR4][R14.64], R25 ;  /* 0x000000190e007986 */ /* 0x000fe8000c101904 */
[----:B------:R-:W2:Y:S04]  /*0640*/  LDG.E R16, desc[UR4][R12.64+0x4] ;  /* 0x000004040c107981 */ /* 0x000ea8000c1e1900 */
[----:B------:R-:W2:Y:S01]  /*0650*/  LDG.E R17, desc[UR4][R10.64+0x4] ;  /* 0x000004040a117981 */ /* 0x000ea2000c1e1900 */
[----:B------:R-:W-:-:S05]  /*0660*/  IADD3 R21, PT, PT, R9, 0xc, RZ ;  /* 0x0000000c09157810 */ /* 0x000fca0007ffe0ff */
[----:B------:R-:W-:-:S04]  /*0670*/  IMAD.WIDE R18, R21, 0x4, R6 ;  /* 0x0000000415127825 */ /* 0x000fc800078e0206 */
[----:B--2---:R-:W-:Y:S01]  /*0680*/  FADD R27, R16, R17 ;  /* 0x00000011101b7221 */ /* 0x004fe20000000000 */
[----:B------:R-:W-:-:S04]  /*0690*/  IMAD.WIDE R16, R21, 0x4, R4 ;  /* 0x0000000415107825 */ /* 0x000fc800078e0204 */
[----:B------:R1:W-:Y:S04]  /*06a0*/  STG.E desc[UR4][R14.64+0x4], R27 ;  /* 0x0000041b0e007986 */ /* 0x0003e8000c101904 */
[----:B------:R-:W2:Y:S04]  /*06b0*/  LDG.E R22, desc[UR4][R18.64+-0x8] ;  /* 0xfffff80412167981 */ /* 0x000ea8000c1e1900 */
[----:B0-----:R-:W2:Y:S01]  /*06c0*/  LDG.E R23, desc[UR4][R16.64+-0x8] ;  /* 0xfffff80410177981 */ /* 0x001ea2000c1e1900 */
        /* <DEDUP_REMOVED lines=8> */
[----:B------:R-:W2:Y:S01]  /*0750*/  LDG.E R13, desc[UR4][R16.64] ;  /* 0x00000004100d7981 */ /* 0x000ea2000c1e1900 */
[----:B------:R-:W-:Y:S01]  /*0760*/  IADD3 R9, PT, PT, R9, 0x10, RZ ;  /* 0x0000001009097810 */ /* 0x000fe20007ffe0ff */
[----:B--2---:R-:W-:-:S05]  /*0770*/  FADD R13, R10, R13 ;  /* 0x0000000d0a0d7221 */ /* 0x004fca0000000000 */
[----:B------:R0:W-:Y:S04]  /*0780*/  STG.E desc[UR4][R20.64], R13 ;  /* 0x0000000d14007986 */ /* 0x0001e8000c101904 */
[----:B------:R-:W2:Y:S04]  /*0790*/  LDG.E R10, desc[UR4][R18.64+0x4] ;  /* 0x00000404120a7981 */ /* 0x000ea8000c1e1900 */
[----:B-1----:R-:W2:Y:S01]  /*07a0*/  LDG.E R15, desc[UR4][R16.64+0x4] ;  /* 0x00000404100f7981 */ /* 0x002ea2000c1e1900 */
[----:B------:R-:W-:Y:S01]  /*07b0*/  ISETP.GE.AND P1, PT, R9, R8, PT ;  /* 0x000000080900720c */ /* 0x000fe20003f26270 */
[----:B--2---:R-:W-:-:S05]  /*07c0*/  FADD R15, R10, R15 ;  /* 0x0000000f0a0f7221 */ /* 0x004fca0000000000 */
[----:B------:R0:W-:Y:S07]  /*07d0*/  STG.E desc[UR4][R20.64+0x4], R15 ;  /* 0x0000040f14007986 */ /* 0x0001ee000c101904 */
[----:B------:R-:W-:Y:S05]  /*07e0*/  @!P1 BRA `(.L_x_16) ;  /* 0xfffffff800b89947 */ /* 0x000fea000383ffff */
.L_x_15:
[----:B------:R-:W-:-:S04]  /*07f0*/  IADD3 R8, PT, PT, R0, -R9, RZ ;  /* 0x8000000900087210 */ /* 0x000fc80007ffe0ff */
[----:B------:R-:W-:-:S13]  /*0800*/  ISETP.GT.AND P1, PT, R8, 0x4, PT ;  /* 0x000000040800780c */ /* 0x000fda0003f24270 */
[----:B------:R-:W-:Y:S05]  /*0810*/  @!P1 BRA `(.L_x_17) ;  /* 0x0000000000a49947 */ /* 0x000fea0003800000 */
        /* <DEDUP_REMOVED lines=17> */
[----:B------:R-:W-:-:S05]  /*0930*/  IADD3 R27, PT, PT, R9, 0x4, RZ ;  /* 0x00000004091b7810 */ /* 0x000fca0007ffe0ff */
[----:B0-----:R-:W-:-:S04]  /*0940*/  IMAD.WIDE R16, R27, 0x4, R4 ;  /* 0x000000041b107825 */ /* 0x001fc800078e0204 */
[----:B--2---:R-:W-:Y:S01]  /*0950*/  FADD R25, R8, R19 ;  /* 0x0000001308197221 */ /* 0x004fe20000000000 */
[----:B------:R-:W-:-:S04]  /*0960*/  IMAD.WIDE R18, R27, 0x4, R6 ;  /* 0x000000041b127825 */ /* 0x000fc800078e0206 */
        /* <DEDUP_REMOVED lines=10> */
[----:B------:R-:W2:Y:S04]  /*0a10*/  LDG.E R8, desc[UR4][R18.64] ;  /* 0x0000000412087981 */ /* 0x000ea8000c1e1900 */
[----:B0-----:R-:W2:Y:S02]  /*0a20*/  LDG.E R11, desc[UR4][R16.64] ;  /* 0x00000004100b7981 */ /* 0x001ea4000c1e1900 */
[----:B--2---:R-:W-:-:S05]  /*0a30*/  FADD R11, R8, R11 ;  /* 0x0000000b080b7221 */ /* 0x004fca0000000000 */
[----:B------:R1:W-:Y:S04]  /*0a40*/  STG.E desc[UR4][R20.64], R11 ;  /* 0x0000000b14007986 */ /* 0x0003e8000c101904 */
[----:B------:R-:W2:Y:S04]  /*0a50*/  LDG.E R8, desc[UR4][R18.64+0x4] ;  /* 0x0000040412087981 */ /* 0x000ea8000c1e1900 */
[----:B------:R-:W2:Y:S01]  /*0a60*/  LDG.E R15, desc[UR4][R16.64+0x4] ;  /* 0x00000404100f7981 */ /* 0x000ea2000c1e1900 */
[----:B------:R-:W-:Y:S02]  /*0a70*/  PLOP3.LUT P0, PT, PT, PT, PT, 0x8, 0x80 ;  /* 0x000000000080781c */ /* 0x000fe40003f0e170 */
[----:B------:R-:W-:Y:S01]  /*0a80*/  IADD3 R9, PT, PT, R9, 0x8, RZ ;  /* 0x0000000809097810 */ /* 0x000fe20007ffe0ff */
[----:B--2---:R-:W-:-:S05]  /*0a90*/  FADD R15, R8, R15 ;  /* 0x0000000f080f7221 */ /* 0x004fca0000000000 */
[----:B------:R1:W-:Y:S05]  /*0aa0*/  STG.E desc[UR4][R20.64+0x4], R15 ;  /* 0x0000040f14007986 */ /* 0x0003ea000c101904 */
.L_x_17:
[----:B------:R-:W-:-:S13]  /*0ab0*/  ISETP.LT.OR P0, PT, R9, R0, P0 ;  /* 0x000000000900720c */ /* 0x000fda0000701670 */
[----:B------:R-:W-:Y:S05]  /*0ac0*/  @!P0 EXIT ;  /* 0x000000000000894d */ /* 0x000fea0003800000 */
[----:B------:R-:W-:-:S04]  /*0ad0*/  IMAD.WIDE R6, R9, 0x4, R6 ;  /* 0x0000000409067825 */ /* 0x000fc800078e0206 */
[C---:B------:R-:W-:Y:S01]  /*0ae0*/  IMAD.WIDE R4, R9.reuse, 0x4, R4 ;  /* 0x0000000409047825 */ /* 0x040fe200078e0204 */
[----:B------:R-:W2:Y:S04]  /*0af0*/  LDG.E R0, desc[UR4][R6.64+-0x8] ;  /* 0xfffff80406007981 */ /* 0x000ea8000c1e1900 */
[----:B01----:R-:W2:Y:S01]  /*0b00*/  LDG.E R11, desc[UR4][R4.64+-0x8] ;  /* 0xfffff804040b7981 */ /* 0x003ea2000c1e1900 */
[----:B------:R-:W-:-:S04]  /*0b10*/  IMAD.WIDE R2, R9, 0x4, R2 ;  /* 0x0000000409027825 */ /* 0x000fc800078e0202 */
[----:B--2---:R-:W-:-:S05]  /*0b20*/  FADD R11, R0, R11 ;  /* 0x0000000b000b7221 */ /* 0x004fca0000000000 */
[----:B------:R-:W-:Y:S04]  /*0b30*/  STG.E desc[UR4][R2.64+-0x8], R11 ;  /* 0xfffff80b02007986 */ /* 0x000fe8000c101904 */
[----:B------:R-:W2:Y:S04]  /*0b40*/  LDG.E R0, desc[UR4][R6.64+-0x4] ;  /* 0xfffffc0406007981 */ /* 0x000ea8000c1e1900 */
[----:B------:R-:W2:Y:S02]  /*0b50*/  LDG.E R9, desc[UR4][R4.64+-0x4] ;  /* 0xfffffc0404097981 */ /* 0x000ea4000c1e1900 */
        /* <DEDUP_REMOVED lines=9> */
[----:B------:R-:W-:Y:S01]  /*0bf0*/  STG.E desc[UR4][R2.64+0x4], R15 ;  /* 0x0000040f02007986 */ /* 0x000fe2000c101904 */
[----:B------:R-:W-:Y:S05]  /*0c00*/  EXIT ;  /* 0x000000000000794d */ /* 0x000fea0003800000 */
.L_x_18:
        /* <DEDUP_REMOVED lines=15> */
.L_x_23:


//--------------------- .text._Z11addWith1TpOPfPKfS1_ --------------------------
	.section	.text._Z11addWith1TpOPfPKfS1_,"ax",@progbits
	.align	128
        .global         _Z11addWith1TpOPfPKfS1_
        .type           _Z11addWith1TpOPfPKfS1_,@function
        .size           _Z11addWith1TpOPfPKfS1_,(.L_x_24 - _Z11addWith1TpOPfPKfS1_)
        .other          _Z11addWith1TpOPfPKfS1_,@"STO_CUDA_ENTRY STV_DEFAULT"
_Z11addWith1TpOPfPKfS1_:
.text._Z11addWith1TpOPfPKfS1_:
[----:B------:R-:W-:Y:S01]  /*0000*/  LDC R1, c[0x0][0x37c] ;  /* 0x0000df00ff017b82 */ /* 0x000fe20000000800 */
[----:B------:R-:W0:Y:S07]  /*0010*/  S2R R0, SR_TID.X ;  /* 0x0000000000007919 */ /* 0x000e2e0000002100 */
[----:B------:R-:W0:Y:S01]  /*0020*/  S2UR UR6, SR_CTAID.X ;  /* 0x00000000000679c3 */ /* 0x000e220000002500 */
[----:B------:R-:W1:Y:S07]  /*0030*/  LDCU.64 UR4, c[0x0][0x358] ;  /* 0x00006b00ff0477ac */ /* 0x000e6e0008000a00 */
[----:B------:R-:W0:Y:S08]  /*0040*/  LDC R9, c[0x0][0x360] ;  /* 0x0000d800ff097b82 */ /* 0x000e300000000800 */
[----:B------:R-:W2:Y:S08]  /*0050*/  LDC.64 R2, c[0x0][0x388] ;  /* 0x0000e200ff027b82 */ /* 0x000eb00000000a00 */
[----:B------:R-:W3:Y:S01]  /*0060*/  LDC.64 R4, c[0x0][0x390] ;  /* 0x0000e400ff047b82 */ /* 0x000ee20000000a00 */
[----:B0-----:R-:W-:-:S07]  /*0070*/  IMAD R9, R9, UR6, R0 ;  /* 0x0000000609097c24 */ /* 0x001fce000f8e0200 */
[----:B------:R-:W0:Y:S01]  /*0080*/  LDC.64 R6, c[0x0][0x380] ;  /* 0x0000e000ff067b82 */ /* 0x000e220000000a00 */
[----:B--2---:R-:W-:-:S06]  /*0090*/  IMAD.WIDE R2, R9, 0x4, R2 ;  /* 0x0000000409027825 */ /* 0x004fcc00078e0202 */
[----:B-1----:R-:W2:Y:S01]  /*00a0*/  LDG.E R2, desc[UR4][R2.64] ;  /* 0x0000000402027981 */ /* 0x002ea2000c1e1900 */
[----:B---3--:R-:W-:-:S06]  /*00b0*/  IMAD.WIDE R4, R9, 0x4, R4 ;  /* 0x0000000409047825 */ /* 0x008fcc00078e0204 */
[----:B------:R-:W2:Y:S01]  /*00c0*/  LDG.E R5, desc[UR4][R4.64] ;  /* 0x0000000404057981 */ /* 0x000ea2000c1e1900 */
[----:B0-----:R-:W-:-:S04]  /*00d0*/  IMAD.WIDE R6, R9, 0x4, R6 ;  /* 0x0000000409067825 */ /* 0x001fc800078e0206 */
[----:B--2---:R-:W-:-:S05]  /*00e0*/  FADD R9, R2, R5 ;  /* 0x0000000502097221 */ /* 0x004fca0000000000 */
[----:B------:R-:W-:Y:S01]  /*00f0*/  STG.E desc[UR4][R6.64], R9 ;  /* 0x0000000906007986 */ /* 0x000fe2000c101904 */
[----:B------:R-:W-:Y:S05]  /*0100*/  EXIT ;  /* 0x000000000000794d */ /* 0x000fea0003800000 */
.L_x_19:
        /* <DEDUP_REMOVED lines=15> */
.L_x_24:


//--------------------- .nv.shared._Z24multiplyMatricesWithCudaPfS_S_i --------------------------
	.section	.nv.shared._Z24multiplyMatricesWithCudaPfS_S_i,"aw",@nobits
	.sectionflags	@""
	.align	4
.nv.shared._Z24multiplyMatricesWithCudaPfS_S_i:
	.zero		9216


//--------------------- .nv.shared.reserved.0     --------------------------
	.section	.nv.shared.reserved.0,"aw",@nobits
	.weak		__nv_reservedSMEM_offset_0_alias
	.size		__nv_reservedSMEM_offset_0_alias, 0, 64
	.other		__nv_reservedSMEM_offset_0_alias,@"STO_CUDA_RESERVED_SHARED STV_DEFAULT"
__nv_reservedSMEM_offset_0_alias:
	.zero		0
	.zero		64


//--------------------- .nv.shared._Z23findMinWithCudaParallelPiS_ --------------------------
	.section	.nv.shared._Z23findMinWithCudaParallelPiS_,"aw",@nobits
	.sectionflags	@""
	.align	4
.nv.shared._Z23findMinWithCudaParallelPiS_:
	.zero		3072


//--------------------- .nv.constant0._Z24multiplyMatricesWithCudaPfS_S_i --------------------------
	.section	.nv.constant0._Z24multiplyMatricesWithCudaPfS_S_i,"a",@progbits
	.sectionflags	@""
	.align	4
.nv.constant0._Z24multiplyMatricesWithCudaPfS_S_i:
	.zero		924


//--------------------- .nv.constant0._Z23findMinWithCudaParallelPiS_ --------------------------
	.section	.nv.constant0._Z23findMinWithCudaParallelPiS_,"a",@progbits
	.sectionflags	@""
	.align	4
.nv.constant0._Z23findMinWithCudaParallelPiS_:
	.zero		912


//--------------------- .nv.constant0._Z24findMinWithCudaOneThreadPiS_i --------------------------
	.section	.nv.constant0._Z24findMinWithCudaOneThreadPiS_i,"a",@progbits
	.sectionflags	@""
	.align	4
.nv.constant0._Z24findMinWithCudaOneThreadPiS_i:
	.zero		916


//--------------------- .nv.constant0._Z12addWith1TpNOPfPKfS1_i --------------------------
	.section	.nv.constant0._Z12addWith1TpNOPfPKfS1_i,"a",@progbits
	.sectionflags	@""
	.align	4
.nv.constant0._Z12addWith1TpNOPfPKfS1_i:
	.zero		924


//--------------------- .nv.constant0._Z11addWith1TpOPfPKfS1_ --------------------------
	.section	.nv.constant0._Z11addWith1TpOPfPKfS1_,"a",@progbits
	.sectionflags	@""
	.align	4
.nv.constant0._Z11addWith1TpOPfPKfS1_:
	.zero		920


//--------------------- SYMBOLS --------------------------

	.type		.nv.reservedSmem.offset0,@object
	.size		.nv.reservedSmem.offset0,0x4
	.type		.nv.reservedSmem.cap,@object
	.size		.nv.reservedSmem.cap,0x4
